//
// Generated by NVIDIA NVVM Compiler
//
// Compiler Build ID: CL-36424714
// Cuda compilation tools, release 13.0, V13.0.88
// Based on NVVM 20.0.0
//

.version 9.0
.target sm_100
.address_size 64

	// .globl	_Z14kernelgpuUbou1IdEvPT_S1_S1_S1_S1_S1_S1_S1_S1_S1_S0_iiiiiiii

.visible .entry _Z14kernelgpuUbou1IdEvPT_S1_S1_S1_S1_S1_S1_S1_S1_S1_S0_iiiiiiii(
	.param .u64 .ptr .align 1 _Z14kernelgpuUbou1IdEvPT_S1_S1_S1_S1_S1_S1_S1_S1_S1_S0_iiiiiiii_param_0,
	.param .u64 .ptr .align 1 _Z14kernelgpuUbou1IdEvPT_S1_S1_S1_S1_S1_S1_S1_S1_S1_S0_iiiiiiii_param_1,
	.param .u64 .ptr .align 1 _Z14kernelgpuUbou1IdEvPT_S1_S1_S1_S1_S1_S1_S1_S1_S1_S0_iiiiiiii_param_2,
	.param .u64 .ptr .align 1 _Z14kernelgpuUbou1IdEvPT_S1_S1_S1_S1_S1_S1_S1_S1_S1_S0_iiiiiiii_param_3,
	.param .u64 .ptr .align 1 _Z14kernelgpuUbou1IdEvPT_S1_S1_S1_S1_S1_S1_S1_S1_S1_S0_iiiiiiii_param_4,
	.param .u64 .ptr .align 1 _Z14kernelgpuUbou1IdEvPT_S1_S1_S1_S1_S1_S1_S1_S1_S1_S0_iiiiiiii_param_5,
	.param .u64 .ptr .align 1 _Z14kernelgpuUbou1IdEvPT_S1_S1_S1_S1_S1_S1_S1_S1_S1_S0_iiiiiiii_param_6,
	.param .u64 .ptr .align 1 _Z14kernelgpuUbou1IdEvPT_S1_S1_S1_S1_S1_S1_S1_S1_S1_S0_iiiiiiii_param_7,
	.param .u64 .ptr .align 1 _Z14kernelgpuUbou1IdEvPT_S1_S1_S1_S1_S1_S1_S1_S1_S1_S0_iiiiiiii_param_8,
	.param .u64 .ptr .align 1 _Z14kernelgpuUbou1IdEvPT_S1_S1_S1_S1_S1_S1_S1_S1_S1_S0_iiiiiiii_param_9,
	.param .f64 _Z14kernelgpuUbou1IdEvPT_S1_S1_S1_S1_S1_S1_S1_S1_S1_S0_iiiiiiii_param_10,
	.param .u32 _Z14kernelgpuUbou1IdEvPT_S1_S1_S1_S1_S1_S1_S1_S1_S1_S0_iiiiiiii_param_11,
	.param .u32 _Z14kernelgpuUbou1IdEvPT_S1_S1_S1_S1_S1_S1_S1_S1_S1_S0_iiiiiiii_param_12,
	.param .u32 _Z14kernelgpuUbou1IdEvPT_S1_S1_S1_S1_S1_S1_S1_S1_S1_S0_iiiiiiii_param_13,
	.param .u32 _Z14kernelgpuUbou1IdEvPT_S1_S1_S1_S1_S1_S1_S1_S1_S1_S0_iiiiiiii_param_14,
	.param .u32 _Z14kernelgpuUbou1IdEvPT_S1_S1_S1_S1_S1_S1_S1_S1_S1_S0_iiiiiiii_param_15,
	.param .u32 _Z14kernelgpuUbou1IdEvPT_S1_S1_S1_S1_S1_S1_S1_S1_S1_S0_iiiiiiii_param_16,
	.param .u32 _Z14kernelgpuUbou1IdEvPT_S1_S1_S1_S1_S1_S1_S1_S1_S1_S0_iiiiiiii_param_17,
	.param .u32 _Z14kernelgpuUbou1IdEvPT_S1_S1_S1_S1_S1_S1_S1_S1_S1_S0_iiiiiiii_param_18
)
{
	.reg .pred 	%p<3>;
	.reg .b32 	%r<12>;
	.reg .b64 	%rd<15>;
	.reg .b64 	%fd<3>;

	ld.param.u64 	%rd3, [_Z14kernelgpuUbou1IdEvPT_S1_S1_S1_S1_S1_S1_S1_S1_S1_S0_iiiiiiii_param_0];
	ld.param.u64 	%rd4, [_Z14kernelgpuUbou1IdEvPT_S1_S1_S1_S1_S1_S1_S1_S1_S1_S0_iiiiiiii_param_2];
	ld.param.u32 	%r7, [_Z14kernelgpuUbou1IdEvPT_S1_S1_S1_S1_S1_S1_S1_S1_S1_S0_iiiiiiii_param_12];
	mov.u32 	%r8, %tid.x;
	mov.u32 	%r9, %ctaid.x;
	mov.u32 	%r1, %ntid.x;
	mad.lo.s32 	%r11, %r9, %r1, %r8;
	setp.ge.s32 	%p1, %r11, %r7;
	@%p1 bra 	$L__BB0_3;
	mul.lo.s32 	%r3, %r7, 3;
	mov.u32 	%r10, %nctaid.x;
	mul.lo.s32 	%r4, %r1, %r10;
	cvta.to.global.u64 	%rd1, %rd4;
	cvta.to.global.u64 	%rd2, %rd3;
	mul.wide.s32 	%rd7, %r3, 8;
	mul.wide.s32 	%rd10, %r7, 8;
$L__BB0_2:
	mul.wide.s32 	%rd5, %r11, 8;
	add.s64 	%rd6, %rd1, %rd5;
	ld.global.f64 	%fd1, [%rd6];
	add.s64 	%rd8, %rd6, %rd7;
	ld.global.f64 	%fd2, [%rd8];
	add.s64 	%rd9, %rd2, %rd5;
	st.global.f64 	[%rd9], %fd1;
	add.s64 	%rd11, %rd9, %rd10;
	mov.b64 	%rd12, 0;
	st.global.u64 	[%rd11], %rd12;
	add.s64 	%rd13, %rd11, %rd10;
	st.global.u64 	[%rd13], %rd12;
	add.s64 	%rd14, %rd13, %rd10;
	st.global.f64 	[%rd14], %fd2;
	add.s32 	%r11, %r11, %r4;
	setp.lt.s32 	%p2, %r11, %r7;
	@%p2 bra 	$L__BB0_2;
$L__BB0_3:
	ret;

}
	// .globl	_Z14kernelgpuUbou2IdEvPT_S1_S1_S1_S1_S1_S1_S1_S1_S1_S0_iiiiiiii
.visible .entry _Z14kernelgpuUbou2IdEvPT_S1_S1_S1_S1_S1_S1_S1_S1_S1_S0_iiiiiiii(
	.param .u64 .ptr .align 1 _Z14kernelgpuUbou2IdEvPT_S1_S1_S1_S1_S1_S1_S1_S1_S1_S0_iiiiiiii_param_0,
	.param .u64 .ptr .align 1 _Z14kernelgpuUbou2IdEvPT_S1_S1_S1_S1_S1_S1_S1_S1_S1_S0_iiiiiiii_param_1,
	.param .u64 .ptr .align 1 _Z14kernelgpuUbou2IdEvPT_S1_S1_S1_S1_S1_S1_S1_S1_S1_S0_iiiiiiii_param_2,
	.param .u64 .ptr .align 1 _Z14kernelgpuUbou2IdEvPT_S1_S1_S1_S1_S1_S1_S1_S1_S1_S0_iiiiiiii_param_3,
	.param .u64 .ptr .align 1 _Z14kernelgpuUbou2IdEvPT_S1_S1_S1_S1_S1_S1_S1_S1_S1_S0_iiiiiiii_param_4,
	.param .u64 .ptr .align 1 _Z14kernelgpuUbou2IdEvPT_S1_S1_S1_S1_S1_S1_S1_S1_S1_S0_iiiiiiii_param_5,
	.param .u64 .ptr .align 1 _Z14kernelgpuUbou2IdEvPT_S1_S1_S1_S1_S1_S1_S1_S1_S1_S0_iiiiiiii_param_6,
	.param .u64 .ptr .align 1 _Z14kernelgpuUbou2IdEvPT_S1_S1_S1_S1_S1_S1_S1_S1_S1_S0_iiiiiiii_param_7,
	.param .u64 .ptr .align 1 _Z14kernelgpuUbou2IdEvPT_S1_S1_S1_S1_S1_S1_S1_S1_S1_S0_iiiiiiii_param_8,
	.param .u64 .ptr .align 1 _Z14kernelgpuUbou2IdEvPT_S1_S1_S1_S1_S1_S1_S1_S1_S1_S0_iiiiiiii_param_9,
	.param .f64 _Z14kernelgpuUbou2IdEvPT_S1_S1_S1_S1_S1_S1_S1_S1_S1_S0_iiiiiiii_param_10,
	.param .u32 _Z14kernelgpuUbou2IdEvPT_S1_S1_S1_S1_S1_S1_S1_S1_S1_S0_iiiiiiii_param_11,
	.param .u32 _Z14kernelgpuUbou2IdEvPT_S1_S1_S1_S1_S1_S1_S1_S1_S1_S0_iiiiiiii_param_12,
	.param .u32 _Z14kernelgpuUbou2IdEvPT_S1_S1_S1_S1_S1_S1_S1_S1_S1_S0_iiiiiiii_param_13,
	.param .u32 _Z14kernelgpuUbou2IdEvPT_S1_S1_S1_S1_S1_S1_S1_S1_S1_S0_iiiiiiii_param_14,
	.param .u32 _Z14kernelgpuUbou2IdEvPT_S1_S1_S1_S1_S1_S1_S1_S1_S1_S0_iiiiiiii_param_15,
	.param .u32 _Z14kernelgpuUbou2IdEvPT_S1_S1_S1_S1_S1_S1_S1_S1_S1_S0_iiiiiiii_param_16,
	.param .u32 _Z14kernelgpuUbou2IdEvPT_S1_S1_S1_S1_S1_S1_S1_S1_S1_S0_iiiiiiii_param_17,
	.param .u32 _Z14kernelgpuUbou2IdEvPT_S1_S1_S1_S1_S1_S1_S1_S1_S1_S0_iiiiiiii_param_18
)
{
	.reg .pred 	%p<9>;
	.reg .b32 	%r<22>;
	.reg .b32 	%f<13>;
	.reg .b64 	%rd<27>;
	.reg .b64 	%fd<446>;

	ld.param.u32 	%r7, [_Z14kernelgpuUbou2IdEvPT_S1_S1_S1_S1_S1_S1_S1_S1_S1_S0_iiiiiiii_param_12];
	mov.u32 	%r8, %tid.x;
	mov.u32 	%r9, %ctaid.x;
	mov.u32 	%r10, %ntid.x;
	mad.lo.s32 	%r21, %r9, %r10, %r8;
	setp.ge.s32 	%p1, %r21, %r7;
	@%p1 bra 	$L__BB1_11;
$L__BB1_1:
	ld.param.u32 	%r19, [_Z14kernelgpuUbou2IdEvPT_S1_S1_S1_S1_S1_S1_S1_S1_S1_S0_iiiiiiii_param_12];
	ld.param.u64 	%rd26, [_Z14kernelgpuUbou2IdEvPT_S1_S1_S1_S1_S1_S1_S1_S1_S1_S0_iiiiiiii_param_9];
	ld.param.u64 	%rd25, [_Z14kernelgpuUbou2IdEvPT_S1_S1_S1_S1_S1_S1_S1_S1_S1_S0_iiiiiiii_param_6];
	ld.param.u64 	%rd24, [_Z14kernelgpuUbou2IdEvPT_S1_S1_S1_S1_S1_S1_S1_S1_S1_S0_iiiiiiii_param_2];
	cvta.to.global.u64 	%rd5, %rd26;
	ld.global.f64 	%fd1, [%rd5];
	ld.global.f64 	%fd2, [%rd5+32];
	ld.global.f64 	%fd3, [%rd5+40];
	ld.global.f64 	%fd4, [%rd5+48];
	ld.global.f64 	%fd5, [%rd5+56];
	cvta.to.global.u64 	%rd6, %rd24;
	mul.wide.s32 	%rd7, %r21, 8;
	add.s64 	%rd8, %rd6, %rd7;
	ld.global.f64 	%fd6, [%rd8];
	mul.wide.s32 	%rd9, %r19, 8;
	add.s64 	%rd10, %rd8, %rd9;
	ld.global.f64 	%fd7, [%rd10];
	add.s64 	%rd11, %rd10, %rd9;
	ld.global.f64 	%fd8, [%rd11];
	add.s64 	%rd12, %rd11, %rd9;
	ld.global.f64 	%fd9, [%rd12];
	cvta.to.global.u64 	%rd13, %rd25;
	add.s64 	%rd14, %rd13, %rd7;
	ld.global.f64 	%fd10, [%rd14];
	add.s64 	%rd15, %rd14, %rd9;
	ld.global.f64 	%fd11, [%rd15];
	rcp.rn.f64 	%fd12, %fd6;
	mul.f64 	%fd32, %fd6, %fd6;
	rcp.rn.f64 	%fd13, %fd32;
	mul.f64 	%fd33, %fd7, %fd7;
	mul.f64 	%fd34, %fd8, %fd8;
	mul.f64 	%fd35, %fd13, %fd34;
	fma.rn.f64 	%fd36, %fd13, %fd33, %fd35;
	mul.f64 	%fd37, %fd6, %fd36;
	fma.rn.f64 	%fd14, %fd37, 0dBFE0000000000000, %fd9;
	add.f64 	%fd38, %fd1, 0dBFF0000000000000;
	mul.f64 	%fd39, %fd8, %fd11;
	fma.rn.f64 	%fd40, %fd7, %fd10, %fd39;
	mul.f64 	%fd41, %fd1, %fd12;
	mul.f64 	%fd42, %fd41, %fd14;
	mul.f64 	%fd43, %fd38, %fd42;
	sqrt.rn.f64 	%fd15, %fd43;
	mul.f64 	%fd44, %fd12, %fd40;
	mul.f64 	%fd16, %fd44, 0d408F400000000000;
	mul.f64 	%fd17, %fd15, 0d408F400000000000;
	{
	.reg .b32 %temp; 
	mov.b64 	{%temp, %r11}, %fd16;
	}
	and.b32  	%r3, %r11, 2147483647;
	{
	.reg .b32 %temp; 
	mov.b64 	{%r12, %temp}, %fd16;
	}
	mov.b64 	%fd18, {%r12, %r3};
	setp.ltu.f64 	%p2, %fd18, 0d3FE4F92224DD2F1A;
	@%p2 bra 	$L__BB1_3;
	add.f64 	%fd45, %fd18, %fd18;
	cvt.rn.f32.f64 	%f1, %fd45;
	mul.f32 	%f2, %f1, 0f3FB8AA3B;
	cvt.rni.f32.f32 	%f3, %f2;
	cvt.f64.f32 	%fd46, %f3;
	fma.rn.f64 	%fd47, %fd46, 0dBFE62E42FEFA39EF, %fd45;
	fma.rn.f64 	%fd48, %fd47, 0d3E5AE904A4741B81, 0d3E928A27F89B6999;
	fma.rn.f64 	%fd49, %fd48, %fd47, 0d3EC71DE715FF7E07;
	fma.rn.f64 	%fd50, %fd49, %fd47, 0d3EFA019A6B0AC45A;
	fma.rn.f64 	%fd51, %fd50, %fd47, 0d3F2A01A017EED94F;
	fma.rn.f64 	%fd52, %fd51, %fd47, 0d3F56C16C17F2A71B;
	fma.rn.f64 	%fd53, %fd52, %fd47, 0d3F811111111173C4;
	fma.rn.f64 	%fd54, %fd53, %fd47, 0d3FA555555555211A;
	fma.rn.f64 	%fd55, %fd54, %fd47, 0d3FC5555555555540;
	fma.rn.f64 	%fd56, %fd55, %fd47, 0d3FE0000000000005;
	mul.f64 	%fd57, %fd47, %fd56;
	fma.rn.f64 	%fd58, %fd57, %fd47, %fd47;
	ex2.approx.ftz.f32 	%f4, %f3;
	cvt.f64.f32 	%fd59, %f4;
	mov.f64 	%fd60, 0d3FF0000000000000;
	sub.f64 	%fd61, %fd60, %fd59;
	neg.f64 	%fd62, %fd58;
	fma.rn.f64 	%fd63, %fd62, %fd59, %fd61;
	mov.f64 	%fd64, 0d4000000000000000;
	sub.f64 	%fd65, %fd64, %fd63;
	rcp.approx.ftz.f64 	%fd66, %fd65;
	neg.f64 	%fd67, %fd65;
	fma.rn.f64 	%fd68, %fd67, %fd66, 0d3FF0000000000000;
	fma.rn.f64 	%fd69, %fd68, %fd68, %fd68;
	fma.rn.f64 	%fd70, %fd69, %fd66, %fd66;
	fma.rn.f64 	%fd71, %fd70, 0dC000000000000000, 0d3FF0000000000000;
	setp.gt.u32 	%p3, %r3, 1077088193;
	selp.f64 	%fd72, 0d3FF0000000000000, %fd71, %p3;
	copysign.f64 	%fd443, %fd16, %fd72;
	bra.uni 	$L__BB1_4;
$L__BB1_3:
	mul.f64 	%fd73, %fd16, %fd16;
	fma.rn.f64 	%fd74, %fd73, 0dBEF0BC46E2F5E964, 0d3F14359F420AFC3D;
	fma.rn.f64 	%fd75, %fd74, %fd73, 0dBF2DF9F0728C5D84;
	fma.rn.f64 	%fd76, %fd75, %fd73, 0d3F4337D1CEC4F033;
	fma.rn.f64 	%fd77, %fd76, %fd73, 0dBF57D6E9674335B3;
	fma.rn.f64 	%fd78, %fd77, %fd73, 0d3F6D6D000D7AAD3D;
	fma.rn.f64 	%fd79, %fd78, %fd73, 0dBF8226E1F3CF1EF5;
	fma.rn.f64 	%fd80, %fd79, %fd73, 0d3F9664F47EC0C8CF;
	fma.rn.f64 	%fd81, %fd80, %fd73, 0dBFABA1BA1B80AB40;
	fma.rn.f64 	%fd82, %fd81, %fd73, 0d3FC111111110FA4A;
	fma.rn.f64 	%fd83, %fd82, %fd73, 0dBFD5555555555550;
	fma.rn.f64 	%fd84, %fd83, %fd73, 0d0000000000000000;
	fma.rn.f64 	%fd443, %fd84, %fd16, %fd16;
$L__BB1_4:
	sub.f64 	%fd22, %fd16, %fd17;
	{
	.reg .b32 %temp; 
	mov.b64 	{%temp, %r13}, %fd22;
	}
	and.b32  	%r4, %r13, 2147483647;
	{
	.reg .b32 %temp; 
	mov.b64 	{%r14, %temp}, %fd22;
	}
	mov.b64 	%fd23, {%r14, %r4};
	setp.ltu.f64 	%p4, %fd23, 0d3FE4F92224DD2F1A;
	@%p4 bra 	$L__BB1_6;
	add.f64 	%fd85, %fd23, %fd23;
	cvt.rn.f32.f64 	%f5, %fd85;
	mul.f32 	%f6, %f5, 0f3FB8AA3B;
	cvt.rni.f32.f32 	%f7, %f6;
	cvt.f64.f32 	%fd86, %f7;
	fma.rn.f64 	%fd87, %fd86, 0dBFE62E42FEFA39EF, %fd85;
	fma.rn.f64 	%fd88, %fd87, 0d3E5AE904A4741B81, 0d3E928A27F89B6999;
	fma.rn.f64 	%fd89, %fd88, %fd87, 0d3EC71DE715FF7E07;
	fma.rn.f64 	%fd90, %fd89, %fd87, 0d3EFA019A6B0AC45A;
	fma.rn.f64 	%fd91, %fd90, %fd87, 0d3F2A01A017EED94F;
	fma.rn.f64 	%fd92, %fd91, %fd87, 0d3F56C16C17F2A71B;
	fma.rn.f64 	%fd93, %fd92, %fd87, 0d3F811111111173C4;
	fma.rn.f64 	%fd94, %fd93, %fd87, 0d3FA555555555211A;
	fma.rn.f64 	%fd95, %fd94, %fd87, 0d3FC5555555555540;
	fma.rn.f64 	%fd96, %fd95, %fd87, 0d3FE0000000000005;
	mul.f64 	%fd97, %fd87, %fd96;
	fma.rn.f64 	%fd98, %fd97, %fd87, %fd87;
	ex2.approx.ftz.f32 	%f8, %f7;
	cvt.f64.f32 	%fd99, %f8;
	mov.f64 	%fd100, 0d3FF0000000000000;
	sub.f64 	%fd101, %fd100, %fd99;
	neg.f64 	%fd102, %fd98;
	fma.rn.f64 	%fd103, %fd102, %fd99, %fd101;
	mov.f64 	%fd104, 0d4000000000000000;
	sub.f64 	%fd105, %fd104, %fd103;
	rcp.approx.ftz.f64 	%fd106, %fd105;
	neg.f64 	%fd107, %fd105;
	fma.rn.f64 	%fd108, %fd107, %fd106, 0d3FF0000000000000;
	fma.rn.f64 	%fd109, %fd108, %fd108, %fd108;
	fma.rn.f64 	%fd110, %fd109, %fd106, %fd106;
	fma.rn.f64 	%fd111, %fd110, 0dC000000000000000, 0d3FF0000000000000;
	setp.gt.u32 	%p5, %r4, 1077088193;
	selp.f64 	%fd112, 0d3FF0000000000000, %fd111, %p5;
	copysign.f64 	%fd444, %fd22, %fd112;
	bra.uni 	$L__BB1_7;
$L__BB1_6:
	mul.f64 	%fd113, %fd22, %fd22;
	fma.rn.f64 	%fd114, %fd113, 0dBEF0BC46E2F5E964, 0d3F14359F420AFC3D;
	fma.rn.f64 	%fd115, %fd114, %fd113, 0dBF2DF9F0728C5D84;
	fma.rn.f64 	%fd116, %fd115, %fd113, 0d3F4337D1CEC4F033;
	fma.rn.f64 	%fd117, %fd116, %fd113, 0dBF57D6E9674335B3;
	fma.rn.f64 	%fd118, %fd117, %fd113, 0d3F6D6D000D7AAD3D;
	fma.rn.f64 	%fd119, %fd118, %fd113, 0dBF8226E1F3CF1EF5;
	fma.rn.f64 	%fd120, %fd119, %fd113, 0d3F9664F47EC0C8CF;
	fma.rn.f64 	%fd121, %fd120, %fd113, 0dBFABA1BA1B80AB40;
	fma.rn.f64 	%fd122, %fd121, %fd113, 0d3FC111111110FA4A;
	fma.rn.f64 	%fd123, %fd122, %fd113, 0dBFD5555555555550;
	fma.rn.f64 	%fd124, %fd123, %fd113, 0d0000000000000000;
	fma.rn.f64 	%fd444, %fd124, %fd22, %fd22;
$L__BB1_7:
	add.f64 	%fd27, %fd16, %fd17;
	{
	.reg .b32 %temp; 
	mov.b64 	{%temp, %r15}, %fd27;
	}
	and.b32  	%r5, %r15, 2147483647;
	{
	.reg .b32 %temp; 
	mov.b64 	{%r16, %temp}, %fd27;
	}
	mov.b64 	%fd28, {%r16, %r5};
	setp.ltu.f64 	%p6, %fd28, 0d3FE4F92224DD2F1A;
	@%p6 bra 	$L__BB1_9;
	add.f64 	%fd125, %fd28, %fd28;
	cvt.rn.f32.f64 	%f9, %fd125;
	mul.f32 	%f10, %f9, 0f3FB8AA3B;
	cvt.rni.f32.f32 	%f11, %f10;
	cvt.f64.f32 	%fd126, %f11;
	fma.rn.f64 	%fd127, %fd126, 0dBFE62E42FEFA39EF, %fd125;
	fma.rn.f64 	%fd128, %fd127, 0d3E5AE904A4741B81, 0d3E928A27F89B6999;
	fma.rn.f64 	%fd129, %fd128, %fd127, 0d3EC71DE715FF7E07;
	fma.rn.f64 	%fd130, %fd129, %fd127, 0d3EFA019A6B0AC45A;
	fma.rn.f64 	%fd131, %fd130, %fd127, 0d3F2A01A017EED94F;
	fma.rn.f64 	%fd132, %fd131, %fd127, 0d3F56C16C17F2A71B;
	fma.rn.f64 	%fd133, %fd132, %fd127, 0d3F811111111173C4;
	fma.rn.f64 	%fd134, %fd133, %fd127, 0d3FA555555555211A;
	fma.rn.f64 	%fd135, %fd134, %fd127, 0d3FC5555555555540;
	fma.rn.f64 	%fd136, %fd135, %fd127, 0d3FE0000000000005;
	mul.f64 	%fd137, %fd127, %fd136;
	fma.rn.f64 	%fd138, %fd137, %fd127, %fd127;
	ex2.approx.ftz.f32 	%f12, %f11;
	cvt.f64.f32 	%fd139, %f12;
	mov.f64 	%fd140, 0d3FF0000000000000;
	sub.f64 	%fd141, %fd140, %fd139;
	neg.f64 	%fd142, %fd138;
	fma.rn.f64 	%fd143, %fd142, %fd139, %fd141;
	mov.f64 	%fd144, 0d4000000000000000;
	sub.f64 	%fd145, %fd144, %fd143;
	rcp.approx.ftz.f64 	%fd146, %fd145;
	neg.f64 	%fd147, %fd145;
	fma.rn.f64 	%fd148, %fd147, %fd146, 0d3FF0000000000000;
	fma.rn.f64 	%fd149, %fd148, %fd148, %fd148;
	fma.rn.f64 	%fd150, %fd149, %fd146, %fd146;
	fma.rn.f64 	%fd151, %fd150, 0dC000000000000000, 0d3FF0000000000000;
	setp.gt.u32 	%p7, %r5, 1077088193;
	selp.f64 	%fd152, 0d3FF0000000000000, %fd151, %p7;
	copysign.f64 	%fd445, %fd27, %fd152;
	bra.uni 	$L__BB1_10;
$L__BB1_9:
	mul.f64 	%fd153, %fd27, %fd27;
	fma.rn.f64 	%fd154, %fd153, 0dBEF0BC46E2F5E964, 0d3F14359F420AFC3D;
	fma.rn.f64 	%fd155, %fd154, %fd153, 0dBF2DF9F0728C5D84;
	fma.rn.f64 	%fd156, %fd155, %fd153, 0d3F4337D1CEC4F033;
	fma.rn.f64 	%fd157, %fd156, %fd153, 0dBF57D6E9674335B3;
	fma.rn.f64 	%fd158, %fd157, %fd153, 0d3F6D6D000D7AAD3D;
	fma.rn.f64 	%fd159, %fd158, %fd153, 0dBF8226E1F3CF1EF5;
	fma.rn.f64 	%fd160, %fd159, %fd153, 0d3F9664F47EC0C8CF;
	fma.rn.f64 	%fd161, %fd160, %fd153, 0dBFABA1BA1B80AB40;
	fma.rn.f64 	%fd162, %fd161, %fd153, 0d3FC111111110FA4A;
	fma.rn.f64 	%fd163, %fd162, %fd153, 0dBFD5555555555550;
	fma.rn.f64 	%fd164, %fd163, %fd153, 0d0000000000000000;
	fma.rn.f64 	%fd445, %fd164, %fd27, %fd27;
$L__BB1_10:
	ld.param.u32 	%r20, [_Z14kernelgpuUbou2IdEvPT_S1_S1_S1_S1_S1_S1_S1_S1_S1_S0_iiiiiiii_param_12];
	ld.param.u64 	%rd23, [_Z14kernelgpuUbou2IdEvPT_S1_S1_S1_S1_S1_S1_S1_S1_S1_S0_iiiiiiii_param_0];
	mul.f64 	%fd165, %fd7, %fd11;
	mul.f64 	%fd166, %fd8, %fd10;
	sub.f64 	%fd167, %fd166, %fd165;
	rcp.rn.f64 	%fd168, %fd1;
	rcp.rn.f64 	%fd169, %fd14;
	mul.f64 	%fd170, %fd12, %fd9;
	mul.f64 	%fd171, %fd12, %fd14;
	add.f64 	%fd172, %fd1, 0dBFF0000000000000;
	mul.f64 	%fd173, %fd172, %fd171;
	rcp.rn.f64 	%fd174, %fd172;
	mul.f64 	%fd175, %fd174, %fd15;
	mul.f64 	%fd176, %fd168, %fd169;
	mul.f64 	%fd177, %fd176, %fd444;
	mul.f64 	%fd178, %fd167, %fd177;
	mul.f64 	%fd179, %fd167, %fd176;
	mul.f64 	%fd180, %fd179, %fd445;
	mul.f64 	%fd181, %fd180, 0d3FE0000000000000;
	mul.f64 	%fd182, %fd176, %fd443;
	mul.f64 	%fd183, %fd167, %fd182;
	fma.rn.f64 	%fd184, %fd178, 0d3FE0000000000000, %fd181;
	sub.f64 	%fd185, %fd184, %fd183;
	mul.f64 	%fd186, %fd8, %fd11;
	fma.rn.f64 	%fd187, %fd7, %fd10, %fd186;
	mul.f64 	%fd188, %fd12, %fd187;
	add.f64 	%fd189, %fd188, %fd175;
	mul.f64 	%fd190, %fd189, %fd177;
	mul.f64 	%fd191, %fd6, %fd190;
	sub.f64 	%fd192, %fd188, %fd175;
	mul.f64 	%fd193, %fd176, %fd445;
	mul.f64 	%fd194, %fd192, %fd193;
	mul.f64 	%fd195, %fd6, %fd194;
	mul.f64 	%fd196, %fd195, 0d3FE0000000000000;
	mul.f64 	%fd197, %fd168, %fd187;
	mul.f64 	%fd198, %fd197, %fd169;
	mul.f64 	%fd199, %fd198, %fd443;
	fma.rn.f64 	%fd200, %fd191, 0d3FE0000000000000, %fd196;
	sub.f64 	%fd201, %fd200, %fd199;
	sub.f64 	%fd202, %fd15, %fd188;
	add.f64 	%fd203, %fd188, %fd15;
	mul.f64 	%fd204, %fd11, %fd185;
	sub.f64 	%fd205, %fd5, %fd9;
	mul.f64 	%fd206, %fd167, %fd167;
	mul.f64 	%fd207, %fd168, %fd188;
	mul.f64 	%fd208, %fd207, %fd169;
	mul.f64 	%fd209, %fd208, %fd443;
	mul.f64 	%fd210, %fd167, %fd209;
	sub.f64 	%fd211, %fd3, %fd7;
	mul.f64 	%fd212, %fd168, %fd12;
	mul.f64 	%fd213, %fd212, %fd169;
	mul.f64 	%fd214, %fd213, %fd443;
	mul.f64 	%fd215, %fd213, %fd444;
	mul.f64 	%fd216, %fd206, %fd215;
	mul.f64 	%fd217, %fd216, 0d3FE0000000000000;
	mul.f64 	%fd218, %fd213, %fd445;
	mul.f64 	%fd219, %fd206, %fd218;
	mul.f64 	%fd220, %fd219, 0d3FE0000000000000;
	fma.rn.f64 	%fd221, %fd206, %fd214, %fd443;
	sub.f64 	%fd222, %fd221, %fd217;
	sub.f64 	%fd223, %fd222, %fd220;
	mul.f64 	%fd224, %fd11, %fd223;
	mul.f64 	%fd225, %fd202, %fd178;
	mul.f64 	%fd226, %fd203, %fd180;
	mul.f64 	%fd227, %fd226, 0d3FE0000000000000;
	fma.rn.f64 	%fd228, %fd225, 0d3FE0000000000000, %fd210;
	sub.f64 	%fd229, %fd228, %fd227;
	mul.f64 	%fd230, %fd10, %fd229;
	sub.f64 	%fd231, %fd224, %fd230;
	mul.f64 	%fd232, %fd187, %fd187;
	mul.f64 	%fd233, %fd232, %fd214;
	mul.f64 	%fd234, %fd202, %fd190;
	mul.f64 	%fd235, %fd6, %fd234;
	mul.f64 	%fd236, %fd203, %fd194;
	mul.f64 	%fd237, %fd6, %fd236;
	mul.f64 	%fd238, %fd237, 0d3FE0000000000000;
	fma.rn.f64 	%fd239, %fd235, 0d3FE0000000000000, %fd233;
	sub.f64 	%fd240, %fd239, %fd238;
	mul.f64 	%fd241, %fd10, %fd240;
	mul.f64 	%fd242, %fd189, %fd178;
	mul.f64 	%fd243, %fd242, 0d3FE0000000000000;
	mul.f64 	%fd244, %fd192, %fd180;
	sub.f64 	%fd245, %fd243, %fd210;
	fma.rn.f64 	%fd246, %fd244, 0d3FE0000000000000, %fd245;
	fma.rn.f64 	%fd247, %fd11, %fd246, %fd241;
	sub.f64 	%fd248, %fd4, %fd8;
	sub.f64 	%fd249, %fd2, %fd6;
	fma.rn.f64 	%fd250, %fd172, %fd171, %fd173;
	mul.f64 	%fd251, %fd1, %fd12;
	mul.f64 	%fd252, %fd251, %fd14;
	fma.rn.f64 	%fd253, %fd170, 0d4000000000000000, %fd250;
	fma.rn.f64 	%fd254, %fd252, 0dC010000000000000, %fd253;
	sub.f64 	%fd255, %fd188, %fd15;
	mul.f64 	%fd256, %fd175, %fd203;
	add.f64 	%fd257, %fd170, %fd173;
	sub.f64 	%fd258, %fd257, %fd256;
	fma.rn.f64 	%fd259, %fd175, %fd255, %fd257;
	mul.f64 	%fd260, %fd255, %fd178;
	sub.f64 	%fd261, %fd227, %fd210;
	fma.rn.f64 	%fd262, %fd260, 0d3FE0000000000000, %fd261;
	mul.f64 	%fd263, %fd10, %fd223;
	mul.f64 	%fd264, %fd11, %fd262;
	sub.f64 	%fd265, %fd263, %fd264;
	mul.f64 	%fd266, %fd255, %fd190;
	mul.f64 	%fd267, %fd6, %fd266;
	sub.f64 	%fd268, %fd238, %fd233;
	fma.rn.f64 	%fd269, %fd267, 0d3FE0000000000000, %fd268;
	mul.f64 	%fd270, %fd11, %fd269;
	fma.rn.f64 	%fd271, %fd10, %fd246, %fd270;
	mul.f64 	%fd272, %fd255, %fd177;
	mul.f64 	%fd273, %fd259, %fd272;
	mul.f64 	%fd274, %fd6, %fd273;
	mul.f64 	%fd275, %fd203, %fd193;
	mul.f64 	%fd276, %fd258, %fd275;
	mul.f64 	%fd277, %fd6, %fd276;
	mul.f64 	%fd278, %fd277, 0d3FE0000000000000;
	fma.rn.f64 	%fd279, %fd274, 0d3FE0000000000000, %fd278;
	mul.f64 	%fd280, %fd254, %fd199;
	mul.f64 	%fd281, %fd280, 0d3FE0000000000000;
	sub.f64 	%fd282, %fd279, %fd281;
	mul.f64 	%fd283, %fd12, %fd443;
	mul.f64 	%fd284, %fd254, %fd183;
	mul.f64 	%fd285, %fd284, 0d3FE0000000000000;
	fma.rn.f64 	%fd286, %fd167, %fd283, %fd285;
	mul.f64 	%fd287, %fd259, %fd178;
	mul.f64 	%fd288, %fd287, 0d3FE0000000000000;
	sub.f64 	%fd289, %fd286, %fd288;
	mul.f64 	%fd290, %fd258, %fd180;
	mul.f64 	%fd291, %fd290, 0d3FE0000000000000;
	sub.f64 	%fd292, %fd289, %fd291;
	mul.f64 	%fd293, %fd188, %fd15;
	mul.f64 	%fd294, %fd13, %fd232;
	mul.f64 	%fd295, %fd13, %fd206;
	mul.f64 	%fd296, %fd295, 0d3FE0000000000000;
	fma.rn.f64 	%fd297, %fd294, 0d3FE0000000000000, %fd296;
	sub.f64 	%fd298, %fd257, %fd293;
	add.f64 	%fd299, %fd257, %fd293;
	mul.f64 	%fd300, %fd297, %fd183;
	fma.rn.f64 	%fd301, %fd167, %fd283, %fd300;
	mul.f64 	%fd302, %fd298, %fd178;
	mul.f64 	%fd303, %fd302, 0d3FE0000000000000;
	sub.f64 	%fd304, %fd301, %fd303;
	mul.f64 	%fd305, %fd299, %fd180;
	mul.f64 	%fd306, %fd305, 0d3FE0000000000000;
	sub.f64 	%fd307, %fd304, %fd306;
	mul.f64 	%fd308, %fd298, %fd190;
	mul.f64 	%fd309, %fd6, %fd308;
	mul.f64 	%fd310, %fd299, %fd194;
	mul.f64 	%fd311, %fd6, %fd310;
	mul.f64 	%fd312, %fd311, 0d3FE0000000000000;
	fma.rn.f64 	%fd313, %fd309, 0d3FE0000000000000, %fd312;
	mul.f64 	%fd314, %fd297, %fd199;
	sub.f64 	%fd315, %fd313, %fd314;
	mul.f64 	%fd316, %fd6, 0d3FE0000000000000;
	fma.rn.f64 	%fd317, %fd2, 0d3FE0000000000000, %fd316;
	mul.f64 	%fd318, %fd6, %fd177;
	mul.f64 	%fd319, %fd175, %fd202;
	sub.f64 	%fd320, %fd257, %fd319;
	mul.f64 	%fd321, %fd320, %fd318;
	mul.f64 	%fd322, %fd321, 0d3FE0000000000000;
	mul.f64 	%fd323, %fd254, %fd182;
	mul.f64 	%fd324, %fd6, %fd323;
	mul.f64 	%fd325, %fd324, 0d3FE0000000000000;
	sub.f64 	%fd326, %fd322, %fd325;
	mul.f64 	%fd327, %fd258, %fd193;
	mul.f64 	%fd328, %fd6, %fd327;
	fma.rn.f64 	%fd329, %fd328, 0d3FE0000000000000, %fd326;
	mul.f64 	%fd330, %fd249, %fd329;
	mul.f64 	%fd331, %fd330, 0d3FE0000000000000;
	sub.f64 	%fd332, %fd317, %fd331;
	neg.f64 	%fd333, %fd168;
	mul.f64 	%fd334, %fd169, %fd333;
	mul.f64 	%fd335, %fd334, %fd443;
	mul.f64 	%fd336, %fd318, 0d3FE0000000000000;
	fma.rn.f64 	%fd337, %fd6, %fd335, %fd336;
	mul.f64 	%fd338, %fd6, %fd193;
	fma.rn.f64 	%fd339, %fd338, 0d3FE0000000000000, %fd337;
	mul.f64 	%fd340, %fd205, %fd339;
	mul.f64 	%fd341, %fd340, 0d3FE0000000000000;
	sub.f64 	%fd342, %fd332, %fd341;
	mul.f64 	%fd343, %fd10, %fd201;
	sub.f64 	%fd344, %fd204, %fd343;
	mul.f64 	%fd345, %fd211, %fd344;
	mul.f64 	%fd346, %fd345, 0d3FE0000000000000;
	sub.f64 	%fd347, %fd342, %fd346;
	mul.f64 	%fd348, %fd11, %fd201;
	fma.rn.f64 	%fd349, %fd10, %fd185, %fd348;
	mul.f64 	%fd350, %fd248, %fd349;
	fma.rn.f64 	%fd351, %fd350, 0d3FE0000000000000, %fd347;
	cvta.to.global.u64 	%rd16, %rd23;
	mul.wide.s32 	%rd17, %r21, 8;
	add.s64 	%rd18, %rd16, %rd17;
	st.global.f64 	[%rd18], %fd351;
	mul.f64 	%fd352, %fd7, 0d3FE0000000000000;
	fma.rn.f64 	%fd353, %fd3, 0d3FE0000000000000, %fd352;
	mul.f64 	%fd354, %fd202, %fd177;
	mul.f64 	%fd355, %fd6, %fd354;
	fma.rn.f64 	%fd356, %fd355, 0d3FE0000000000000, %fd199;
	mul.f64 	%fd357, %fd6, %fd275;
	mul.f64 	%fd358, %fd357, 0d3FE0000000000000;
	sub.f64 	%fd359, %fd356, %fd358;
	fma.rn.f64 	%fd360, %fd10, %fd359, %fd204;
	mul.f64 	%fd361, %fd205, %fd360;
	fma.rn.f64 	%fd362, %fd361, 0d3FE0000000000000, %fd353;
	mul.f64 	%fd363, %fd10, %fd247;
	fma.rn.f64 	%fd364, %fd11, %fd231, %fd363;
	mul.f64 	%fd365, %fd211, %fd364;
	mul.f64 	%fd366, %fd365, 0d3FE0000000000000;
	sub.f64 	%fd367, %fd362, %fd366;
	mul.f64 	%fd368, %fd10, %fd231;
	mul.f64 	%fd369, %fd11, %fd247;
	sub.f64 	%fd370, %fd368, %fd369;
	mul.f64 	%fd371, %fd248, %fd370;
	fma.rn.f64 	%fd372, %fd371, 0d3FE0000000000000, %fd367;
	mul.f64 	%fd373, %fd10, %fd282;
	fma.rn.f64 	%fd374, %fd11, %fd292, %fd373;
	mul.f64 	%fd375, %fd249, %fd374;
	mul.f64 	%fd376, %fd375, 0d3FE0000000000000;
	sub.f64 	%fd377, %fd372, %fd376;
	mul.wide.s32 	%rd19, %r20, 8;
	add.s64 	%rd20, %rd18, %rd19;
	st.global.f64 	[%rd20], %fd377;
	mul.f64 	%fd378, %fd8, 0d3FE0000000000000;
	fma.rn.f64 	%fd379, %fd4, 0d3FE0000000000000, %fd378;
	mul.f64 	%fd380, %fd10, %fd271;
	fma.rn.f64 	%fd381, %fd11, %fd265, %fd380;
	mul.f64 	%fd382, %fd211, %fd381;
	fma.rn.f64 	%fd383, %fd382, 0d3FE0000000000000, %fd379;
	mul.f64 	%fd384, %fd10, %fd265;
	mul.f64 	%fd385, %fd11, %fd271;
	sub.f64 	%fd386, %fd384, %fd385;
	mul.f64 	%fd387, %fd248, %fd386;
	mul.f64 	%fd388, %fd387, 0d3FE0000000000000;
	sub.f64 	%fd389, %fd383, %fd388;
	mul.f64 	%fd390, %fd11, %fd282;
	mul.f64 	%fd391, %fd10, %fd292;
	sub.f64 	%fd392, %fd390, %fd391;
	mul.f64 	%fd393, %fd249, %fd392;
	mul.f64 	%fd394, %fd393, 0d3FE0000000000000;
	sub.f64 	%fd395, %fd389, %fd394;
	sub.f64 	%fd396, %fd358, %fd199;
	mul.f64 	%fd397, %fd6, %fd272;
	fma.rn.f64 	%fd398, %fd397, 0d3FE0000000000000, %fd396;
	mul.f64 	%fd399, %fd11, %fd398;
	fma.rn.f64 	%fd400, %fd10, %fd185, %fd399;
	mul.f64 	%fd401, %fd205, %fd400;
	mul.f64 	%fd402, %fd401, 0d3FE0000000000000;
	sub.f64 	%fd403, %fd395, %fd402;
	add.s64 	%rd21, %rd20, %rd19;
	st.global.f64 	[%rd21], %fd403;
	mul.f64 	%fd404, %fd9, 0d3FE0000000000000;
	fma.rn.f64 	%fd405, %fd5, 0d3FE0000000000000, %fd404;
	mul.f64 	%fd406, %fd297, %fd335;
	mul.f64 	%fd407, %fd298, %fd177;
	mul.f64 	%fd408, %fd6, %fd407;
	mul.f64 	%fd409, %fd408, 0d3FE0000000000000;
	fma.rn.f64 	%fd410, %fd6, %fd406, %fd409;
	mul.f64 	%fd411, %fd299, %fd193;
	mul.f64 	%fd412, %fd6, %fd411;
	fma.rn.f64 	%fd413, %fd412, 0d3FE0000000000000, %fd410;
	mul.f64 	%fd414, %fd205, %fd413;
	mul.f64 	%fd415, %fd414, 0d3FE0000000000000;
	sub.f64 	%fd416, %fd405, %fd415;
	mul.f64 	%fd417, %fd13, %fd443;
	mul.f64 	%fd418, %fd297, %fd323;
	mul.f64 	%fd419, %fd6, %fd418;
	mul.f64 	%fd420, %fd419, 0d3FE0000000000000;
	fma.rn.f64 	%fd421, %fd206, %fd417, %fd420;
	mul.f64 	%fd422, %fd259, %fd177;
	mul.f64 	%fd423, %fd298, %fd422;
	mul.f64 	%fd424, %fd6, %fd423;
	mul.f64 	%fd425, %fd424, 0d3FE0000000000000;
	sub.f64 	%fd426, %fd421, %fd425;
	mul.f64 	%fd427, %fd299, %fd327;
	mul.f64 	%fd428, %fd6, %fd427;
	mul.f64 	%fd429, %fd428, 0d3FE0000000000000;
	sub.f64 	%fd430, %fd426, %fd429;
	mul.f64 	%fd431, %fd249, %fd430;
	fma.rn.f64 	%fd432, %fd431, 0d3FE0000000000000, %fd416;
	mul.f64 	%fd433, %fd10, %fd315;
	fma.rn.f64 	%fd434, %fd11, %fd307, %fd433;
	mul.f64 	%fd435, %fd211, %fd434;
	fma.rn.f64 	%fd436, %fd435, 0d3FE0000000000000, %fd432;
	mul.f64 	%fd437, %fd10, %fd307;
	mul.f64 	%fd438, %fd11, %fd315;
	sub.f64 	%fd439, %fd437, %fd438;
	mul.f64 	%fd440, %fd248, %fd439;
	mul.f64 	%fd441, %fd440, 0d3FE0000000000000;
	sub.f64 	%fd442, %fd436, %fd441;
	add.s64 	%rd22, %rd21, %rd19;
	st.global.f64 	[%rd22], %fd442;
	mov.u32 	%r18, %nctaid.x;
	mad.lo.s32 	%r21, %r10, %r18, %r21;
	setp.lt.s32 	%p8, %r21, %r20;
	@%p8 bra 	$L__BB1_1;
$L__BB1_11:
	ret;

}
	// .globl	_Z14kernelgpuUbou1IfEvPT_S1_S1_S1_S1_S1_S1_S1_S1_S1_S0_iiiiiiii
.visible .entry _Z14kernelgpuUbou1IfEvPT_S1_S1_S1_S1_S1_S1_S1_S1_S1_S0_iiiiiiii(
	.param .u64 .ptr .align 1 _Z14kernelgpuUbou1IfEvPT_S1_S1_S1_S1_S1_S1_S1_S1_S1_S0_iiiiiiii_param_0,
	.param .u64 .ptr .align 1 _Z14kernelgpuUbou1IfEvPT_S1_S1_S1_S1_S1_S1_S1_S1_S1_S0_iiiiiiii_param_1,
	.param .u64 .ptr .align 1 _Z14kernelgpuUbou1IfEvPT_S1_S1_S1_S1_S1_S1_S1_S1_S1_S0_iiiiiiii_param_2,
	.param .u64 .ptr .align 1 _Z14kernelgpuUbou1IfEvPT_S1_S1_S1_S1_S1_S1_S1_S1_S1_S0_iiiiiiii_param_3,
	.param .u64 .ptr .align 1 _Z14kernelgpuUbou1IfEvPT_S1_S1_S1_S1_S1_S1_S1_S1_S1_S0_iiiiiiii_param_4,
	.param .u64 .ptr .align 1 _Z14kernelgpuUbou1IfEvPT_S1_S1_S1_S1_S1_S1_S1_S1_S1_S0_iiiiiiii_param_5,
	.param .u64 .ptr .align 1 _Z14kernelgpuUbou1IfEvPT_S1_S1_S1_S1_S1_S1_S1_S1_S1_S0_iiiiiiii_param_6,
	.param .u64 .ptr .align 1 _Z14kernelgpuUbou1IfEvPT_S1_S1_S1_S1_S1_S1_S1_S1_S1_S0_iiiiiiii_param_7,
	.param .u64 .ptr .align 1 _Z14kernelgpuUbou1IfEvPT_S1_S1_S1_S1_S1_S1_S1_S1_S1_S0_iiiiiiii_param_8,
	.param .u64 .ptr .align 1 _Z14kernelgpuUbou1IfEvPT_S1_S1_S1_S1_S1_S1_S1_S1_S1_S0_iiiiiiii_param_9,
	.param .f32 _Z14kernelgpuUbou1IfEvPT_S1_S1_S1_S1_S1_S1_S1_S1_S1_S0_iiiiiiii_param_10,
	.param .u32 _Z14kernelgpuUbou1IfEvPT_S1_S1_S1_S1_S1_S1_S1_S1_S1_S0_iiiiiiii_param_11,
	.param .u32 _Z14kernelgpuUbou1IfEvPT_S1_S1_S1_S1_S1_S1_S1_S1_S1_S0_iiiiiiii_param_12,
	.param .u32 _Z14kernelgpuUbou1IfEvPT_S1_S1_S1_S1_S1_S1_S1_S1_S1_S0_iiiiiiii_param_13,
	.param .u32 _Z14kernelgpuUbou1IfEvPT_S1_S1_S1_S1_S1_S1_S1_S1_S1_S0_iiiiiiii_param_14,
	.param .u32 _Z14kernelgpuUbou1IfEvPT_S1_S1_S1_S1_S1_S1_S1_S1_S1_S0_iiiiiiii_param_15,
	.param .u32 _Z14kernelgpuUbou1IfEvPT_S1_S1_S1_S1_S1_S1_S1_S1_S1_S0_iiiiiiii_param_16,
	.param .u32 _Z14kernelgpuUbou1IfEvPT_S1_S1_S1_S1_S1_S1_S1_S1_S1_S0_iiiiiiii_param_17,
	.param .u32 _Z14kernelgpuUbou1IfEvPT_S1_S1_S1_S1_S1_S1_S1_S1_S1_S0_iiiiiiii_param_18
)
{
	.reg .pred 	%p<3>;
	.reg .b32 	%r<13>;
	.reg .b32 	%f<3>;
	.reg .b64 	%rd<14>;

	ld.param.u64 	%rd3, [_Z14kernelgpuUbou1IfEvPT_S1_S1_S1_S1_S1_S1_S1_S1_S1_S0_iiiiiiii_param_0];
	ld.param.u64 	%rd4, [_Z14kernelgpuUbou1IfEvPT_S1_S1_S1_S1_S1_S1_S1_S1_S1_S0_iiiiiiii_param_2];
	ld.param.u32 	%r7, [_Z14kernelgpuUbou1IfEvPT_S1_S1_S1_S1_S1_S1_S1_S1_S1_S0_iiiiiiii_param_12];
	mov.u32 	%r8, %tid.x;
	mov.u32 	%r9, %ctaid.x;
	mov.u32 	%r1, %ntid.x;
	mad.lo.s32 	%r12, %r9, %r1, %r8;
	setp.ge.s32 	%p1, %r12, %r7;
	@%p1 bra 	$L__BB2_3;
	mul.lo.s32 	%r3, %r7, 3;
	mov.u32 	%r10, %nctaid.x;
	mul.lo.s32 	%r4, %r1, %r10;
	cvta.to.global.u64 	%rd1, %rd4;
	cvta.to.global.u64 	%rd2, %rd3;
	mul.wide.s32 	%rd7, %r3, 4;
	mul.wide.s32 	%rd10, %r7, 4;
$L__BB2_2:
	mul.wide.s32 	%rd5, %r12, 4;
	add.s64 	%rd6, %rd1, %rd5;
	ld.global.f32 	%f1, [%rd6];
	add.s64 	%rd8, %rd6, %rd7;
	ld.global.f32 	%f2, [%rd8];
	add.s64 	%rd9, %rd2, %rd5;
	st.global.f32 	[%rd9], %f1;
	add.s64 	%rd11, %rd9, %rd10;
	mov.b32 	%r11, 0;
	st.global.u32 	[%rd11], %r11;
	add.s64 	%rd12, %rd11, %rd10;
	st.global.u32 	[%rd12], %r11;
	add.s64 	%rd13, %rd12, %rd10;
	st.global.f32 	[%rd13], %f2;
	add.s32 	%r12, %r12, %r4;
	setp.lt.s32 	%p2, %r12, %r7;
	@%p2 bra 	$L__BB2_2;
$L__BB2_3:
	ret;

}
	// .globl	_Z14kernelgpuUbou2IfEvPT_S1_S1_S1_S1_S1_S1_S1_S1_S1_S0_iiiiiiii
.visible .entry _Z14kernelgpuUbou2IfEvPT_S1_S1_S1_S1_S1_S1_S1_S1_S1_S0_iiiiiiii(
	.param .u64 .ptr .align 1 _Z14kernelgpuUbou2IfEvPT_S1_S1_S1_S1_S1_S1_S1_S1_S1_S0_iiiiiiii_param_0,
	.param .u64 .ptr .align 1 _Z14kernelgpuUbou2IfEvPT_S1_S1_S1_S1_S1_S1_S1_S1_S1_S0_iiiiiiii_param_1,
	.param .u64 .ptr .align 1 _Z14kernelgpuUbou2IfEvPT_S1_S1_S1_S1_S1_S1_S1_S1_S1_S0_iiiiiiii_param_2,
	.param .u64 .ptr .align 1 _Z14kernelgpuUbou2IfEvPT_S1_S1_S1_S1_S1_S1_S1_S1_S1_S0_iiiiiiii_param_3,
	.param .u64 .ptr .align 1 _Z14kernelgpuUbou2IfEvPT_S1_S1_S1_S1_S1_S1_S1_S1_S1_S0_iiiiiiii_param_4,
	.param .u64 .ptr .align 1 _Z14kernelgpuUbou2IfEvPT_S1_S1_S1_S1_S1_S1_S1_S1_S1_S0_iiiiiiii_param_5,
	.param .u64 .ptr .align 1 _Z14kernelgpuUbou2IfEvPT_S1_S1_S1_S1_S1_S1_S1_S1_S1_S0_iiiiiiii_param_6,
	.param .u64 .ptr .align 1 _Z14kernelgpuUbou2IfEvPT_S1_S1_S1_S1_S1_S1_S1_S1_S1_S0_iiiiiiii_param_7,
	.param .u64 .ptr .align 1 _Z14kernelgpuUbou2IfEvPT_S1_S1_S1_S1_S1_S1_S1_S1_S1_S0_iiiiiiii_param_8,
	.param .u64 .ptr .align 1 _Z14kernelgpuUbou2IfEvPT_S1_S1_S1_S1_S1_S1_S1_S1_S1_S0_iiiiiiii_param_9,
	.param .f32 _Z14kernelgpuUbou2IfEvPT_S1_S1_S1_S1_S1_S1_S1_S1_S1_S0_iiiiiiii_param_10,
	.param .u32 _Z14kernelgpuUbou2IfEvPT_S1_S1_S1_S1_S1_S1_S1_S1_S1_S0_iiiiiiii_param_11,
	.param .u32 _Z14kernelgpuUbou2IfEvPT_S1_S1_S1_S1_S1_S1_S1_S1_S1_S0_iiiiiiii_param_12,
	.param .u32 _Z14kernelgpuUbou2IfEvPT_S1_S1_S1_S1_S1_S1_S1_S1_S1_S0_iiiiiiii_param_13,
	.param .u32 _Z14kernelgpuUbou2IfEvPT_S1_S1_S1_S1_S1_S1_S1_S1_S1_S0_iiiiiiii_param_14,
	.param .u32 _Z14kernelgpuUbou2IfEvPT_S1_S1_S1_S1_S1_S1_S1_S1_S1_S0_iiiiiiii_param_15,
	.param .u32 _Z14kernelgpuUbou2IfEvPT_S1_S1_S1_S1_S1_S1_S1_S1_S1_S0_iiiiiiii_param_16,
	.param .u32 _Z14kernelgpuUbou2IfEvPT_S1_S1_S1_S1_S1_S1_S1_S1_S1_S0_iiiiiiii_param_17,
	.param .u32 _Z14kernelgpuUbou2IfEvPT_S1_S1_S1_S1_S1_S1_S1_S1_S1_S0_iiiiiiii_param_18
)
{
	.reg .pred 	%p<9>;
	.reg .b32 	%r<11>;
	.reg .b32 	%f<287>;
	.reg .b64 	%rd<22>;
	.reg .b64 	%fd<120>;

	ld.param.u64 	%rd4, [_Z14kernelgpuUbou2IfEvPT_S1_S1_S1_S1_S1_S1_S1_S1_S1_S0_iiiiiiii_param_0];
	ld.param.u64 	%rd5, [_Z14kernelgpuUbou2IfEvPT_S1_S1_S1_S1_S1_S1_S1_S1_S1_S0_iiiiiiii_param_2];
	ld.param.u64 	%rd6, [_Z14kernelgpuUbou2IfEvPT_S1_S1_S1_S1_S1_S1_S1_S1_S1_S0_iiiiiiii_param_6];
	ld.param.u32 	%r6, [_Z14kernelgpuUbou2IfEvPT_S1_S1_S1_S1_S1_S1_S1_S1_S1_S0_iiiiiiii_param_12];
	mov.u32 	%r7, %tid.x;
	mov.u32 	%r8, %ctaid.x;
	mov.u32 	%r1, %ntid.x;
	mad.lo.s32 	%r10, %r8, %r1, %r7;
	setp.ge.s32 	%p1, %r10, %r6;
	@%p1 bra 	$L__BB3_3;
	mov.u32 	%r9, %nctaid.x;
	mul.lo.s32 	%r3, %r1, %r9;
	cvta.to.global.u64 	%rd1, %rd5;
	cvta.to.global.u64 	%rd2, %rd6;
	cvta.to.global.u64 	%rd3, %rd4;
	mul.wide.s32 	%rd11, %r6, 4;
$L__BB3_2:
	ld.param.u64 	%rd21, [_Z14kernelgpuUbou2IfEvPT_S1_S1_S1_S1_S1_S1_S1_S1_S1_S0_iiiiiiii_param_9];
	cvta.to.global.u64 	%rd8, %rd21;
	ld.global.f32 	%f1, [%rd8];
	ld.global.f32 	%f2, [%rd8+16];
	ld.global.f32 	%f3, [%rd8+20];
	ld.global.f32 	%f4, [%rd8+24];
	ld.global.f32 	%f5, [%rd8+28];
	mul.wide.s32 	%rd9, %r10, 4;
	add.s64 	%rd10, %rd1, %rd9;
	ld.global.f32 	%f6, [%rd10];
	add.s64 	%rd12, %rd10, %rd11;
	ld.global.f32 	%f7, [%rd12];
	add.s64 	%rd13, %rd12, %rd11;
	ld.global.f32 	%f8, [%rd13];
	add.s64 	%rd14, %rd13, %rd11;
	ld.global.f32 	%f9, [%rd14];
	add.s64 	%rd15, %rd2, %rd9;
	ld.global.f32 	%f10, [%rd15];
	add.s64 	%rd16, %rd15, %rd11;
	ld.global.f32 	%f11, [%rd16];
	rcp.rn.f32 	%f12, %f6;
	mul.f32 	%f13, %f6, %f6;
	rcp.rn.f32 	%f14, %f13;
	mul.f32 	%f15, %f7, %f7;
	mul.f32 	%f16, %f8, %f8;
	mul.f32 	%f17, %f14, %f16;
	fma.rn.f32 	%f18, %f14, %f15, %f17;
	mul.f32 	%f19, %f6, %f18;
	mul.f32 	%f20, %f19, 0f3F000000;
	sub.f32 	%f21, %f9, %f20;
	add.f32 	%f22, %f1, 0fBF800000;
	mul.f32 	%f23, %f8, %f11;
	fma.rn.f32 	%f24, %f7, %f10, %f23;
	mul.f32 	%f25, %f1, %f12;
	mul.f32 	%f26, %f25, %f21;
	mul.f32 	%f27, %f22, %f26;
	sqrt.rn.f32 	%f28, %f27;
	rcp.rn.f32 	%f29, %f1;
	mul.f32 	%f30, %f12, %f24;
	mul.f32 	%f31, %f30, 0f447A0000;
	rcp.rn.f32 	%f32, %f21;
	mul.f32 	%f33, %f28, 0f447A0000;
	mul.f32 	%f34, %f12, %f9;
	mul.f32 	%f35, %f12, %f21;
	mul.f32 	%f36, %f22, %f35;
	rcp.rn.f32 	%f37, %f22;
	abs.f32 	%f38, %f31;
	mul.f32 	%f39, %f38, 0f4038AA3B;
	ex2.approx.ftz.f32 	%f40, %f39;
	add.f32 	%f41, %f40, 0f3F800000;
	rcp.approx.ftz.f32 	%f42, %f41;
	fma.rn.f32 	%f43, %f42, 0fC0000000, 0f3F800000;
	setp.ge.f32 	%p2, %f38, 0f41102CB4;
	selp.f32 	%f44, 0f3F800000, %f43, %p2;
	copysign.f32 	%f45, %f31, %f44;
	mul.f32 	%f46, %f31, %f31;
	fma.rn.f32 	%f47, %f46, 0f3C80F082, 0fBD563CAE;
	fma.rn.f32 	%f48, %f47, %f46, 0f3E085941;
	fma.rn.f32 	%f49, %f48, %f46, 0fBEAAA9ED;
	fma.rn.f32 	%f50, %f49, %f46, 0f00000000;
	fma.rn.f32 	%f51, %f50, %f31, %f31;
	setp.ge.f32 	%p3, %f38, 0f3F19999A;
	selp.f32 	%f52, %f45, %f51, %p3;
	sub.f32 	%f53, %f31, %f33;
	abs.f32 	%f54, %f53;
	mul.f32 	%f55, %f54, 0f4038AA3B;
	ex2.approx.ftz.f32 	%f56, %f55;
	add.f32 	%f57, %f56, 0f3F800000;
	rcp.approx.ftz.f32 	%f58, %f57;
	fma.rn.f32 	%f59, %f58, 0fC0000000, 0f3F800000;
	setp.ge.f32 	%p4, %f54, 0f41102CB4;
	selp.f32 	%f60, 0f3F800000, %f59, %p4;
	copysign.f32 	%f61, %f53, %f60;
	mul.f32 	%f62, %f53, %f53;
	fma.rn.f32 	%f63, %f62, 0f3C80F082, 0fBD563CAE;
	fma.rn.f32 	%f64, %f63, %f62, 0f3E085941;
	fma.rn.f32 	%f65, %f64, %f62, 0fBEAAA9ED;
	fma.rn.f32 	%f66, %f65, %f62, 0f00000000;
	fma.rn.f32 	%f67, %f66, %f53, %f53;
	setp.ge.f32 	%p5, %f54, 0f3F19999A;
	selp.f32 	%f68, %f61, %f67, %p5;
	mul.f32 	%f69, %f8, %f10;
	mul.f32 	%f70, %f7, %f11;
	sub.f32 	%f71, %f69, %f70;
	add.f32 	%f72, %f33, %f31;
	abs.f32 	%f73, %f72;
	mul.f32 	%f74, %f73, 0f4038AA3B;
	ex2.approx.ftz.f32 	%f75, %f74;
	add.f32 	%f76, %f75, 0f3F800000;
	rcp.approx.ftz.f32 	%f77, %f76;
	fma.rn.f32 	%f78, %f77, 0fC0000000, 0f3F800000;
	setp.ge.f32 	%p6, %f73, 0f41102CB4;
	selp.f32 	%f79, 0f3F800000, %f78, %p6;
	copysign.f32 	%f80, %f72, %f79;
	mul.f32 	%f81, %f72, %f72;
	fma.rn.f32 	%f82, %f81, 0f3C80F082, 0fBD563CAE;
	fma.rn.f32 	%f83, %f82, %f81, 0f3E085941;
	fma.rn.f32 	%f84, %f83, %f81, 0fBEAAA9ED;
	fma.rn.f32 	%f85, %f84, %f81, 0f00000000;
	fma.rn.f32 	%f86, %f85, %f72, %f72;
	setp.ge.f32 	%p7, %f73, 0f3F19999A;
	selp.f32 	%f87, %f80, %f86, %p7;
	mul.f32 	%f88, %f37, %f28;
	mul.f32 	%f89, %f29, %f32;
	mul.f32 	%f90, %f89, %f68;
	mul.f32 	%f91, %f71, %f90;
	mul.f32 	%f92, %f91, 0f3F000000;
	mul.f32 	%f93, %f71, %f89;
	mul.f32 	%f94, %f93, %f87;
	mul.f32 	%f95, %f89, %f52;
	mul.f32 	%f96, %f71, %f95;
	fma.rn.f32 	%f97, %f94, 0f3F000000, %f92;
	sub.f32 	%f98, %f97, %f96;
	add.f32 	%f99, %f88, %f30;
	mul.f32 	%f100, %f99, %f90;
	mul.f32 	%f101, %f6, %f100;
	sub.f32 	%f102, %f30, %f88;
	mul.f32 	%f103, %f89, %f87;
	mul.f32 	%f104, %f102, %f103;
	mul.f32 	%f105, %f6, %f104;
	mul.f32 	%f106, %f105, 0f3F000000;
	mul.f32 	%f107, %f29, %f24;
	mul.f32 	%f108, %f107, %f32;
	mul.f32 	%f109, %f108, %f52;
	fma.rn.f32 	%f110, %f101, 0f3F000000, %f106;
	sub.f32 	%f111, %f110, %f109;
	sub.f32 	%f112, %f28, %f30;
	add.f32 	%f113, %f28, %f30;
	mul.f32 	%f114, %f11, %f98;
	sub.f32 	%f115, %f5, %f9;
	mul.f32 	%f116, %f71, %f71;
	mul.f32 	%f117, %f29, %f30;
	mul.f32 	%f118, %f117, %f32;
	mul.f32 	%f119, %f118, %f52;
	mul.f32 	%f120, %f71, %f119;
	sub.f32 	%f121, %f3, %f7;
	mul.f32 	%f122, %f29, %f12;
	mul.f32 	%f123, %f122, %f32;
	mul.f32 	%f124, %f123, %f52;
	mul.f32 	%f125, %f123, %f68;
	mul.f32 	%f126, %f116, %f125;
	mul.f32 	%f127, %f126, 0f3F000000;
	mul.f32 	%f128, %f123, %f87;
	mul.f32 	%f129, %f116, %f128;
	mul.f32 	%f130, %f129, 0f3F000000;
	fma.rn.f32 	%f131, %f116, %f124, %f52;
	sub.f32 	%f132, %f131, %f127;
	sub.f32 	%f133, %f132, %f130;
	mul.f32 	%f134, %f11, %f133;
	mul.f32 	%f135, %f112, %f91;
	mul.f32 	%f136, %f113, %f94;
	mul.f32 	%f137, %f136, 0f3F000000;
	fma.rn.f32 	%f138, %f135, 0f3F000000, %f120;
	sub.f32 	%f139, %f138, %f137;
	mul.f32 	%f140, %f10, %f139;
	sub.f32 	%f141, %f134, %f140;
	mul.f32 	%f142, %f24, %f24;
	mul.f32 	%f143, %f142, %f124;
	mul.f32 	%f144, %f112, %f100;
	mul.f32 	%f145, %f6, %f144;
	mul.f32 	%f146, %f113, %f104;
	mul.f32 	%f147, %f6, %f146;
	mul.f32 	%f148, %f147, 0f3F000000;
	fma.rn.f32 	%f149, %f145, 0f3F000000, %f143;
	sub.f32 	%f150, %f149, %f148;
	mul.f32 	%f151, %f10, %f150;
	mul.f32 	%f152, %f99, %f91;
	mul.f32 	%f153, %f152, 0f3F000000;
	mul.f32 	%f154, %f102, %f94;
	sub.f32 	%f155, %f153, %f120;
	fma.rn.f32 	%f156, %f154, 0f3F000000, %f155;
	fma.rn.f32 	%f157, %f11, %f156, %f151;
	sub.f32 	%f158, %f4, %f8;
	sub.f32 	%f159, %f2, %f6;
	fma.rn.f32 	%f160, %f22, %f35, %f36;
	fma.rn.f32 	%f161, %f34, 0f40000000, %f160;
	fma.rn.f32 	%f162, %f26, 0fC0800000, %f161;
	sub.f32 	%f163, %f30, %f28;
	mul.f32 	%f164, %f88, %f113;
	add.f32 	%f165, %f34, %f36;
	sub.f32 	%f166, %f165, %f164;
	fma.rn.f32 	%f167, %f88, %f163, %f165;
	mul.f32 	%f168, %f10, %f98;
	mul.f32 	%f169, %f163, %f91;
	sub.f32 	%f170, %f137, %f120;
	fma.rn.f32 	%f171, %f169, 0f3F000000, %f170;
	mul.f32 	%f172, %f10, %f133;
	mul.f32 	%f173, %f11, %f171;
	sub.f32 	%f174, %f172, %f173;
	mul.f32 	%f175, %f163, %f100;
	mul.f32 	%f176, %f6, %f175;
	sub.f32 	%f177, %f148, %f143;
	fma.rn.f32 	%f178, %f176, 0f3F000000, %f177;
	mul.f32 	%f179, %f11, %f178;
	fma.rn.f32 	%f180, %f10, %f156, %f179;
	mul.f32 	%f181, %f163, %f90;
	mul.f32 	%f182, %f167, %f181;
	mul.f32 	%f183, %f6, %f182;
	mul.f32 	%f184, %f113, %f103;
	mul.f32 	%f185, %f166, %f184;
	mul.f32 	%f186, %f6, %f185;
	mul.f32 	%f187, %f186, 0f3F000000;
	fma.rn.f32 	%f188, %f183, 0f3F000000, %f187;
	cvt.f64.f32 	%fd1, %f188;
	mul.f32 	%f189, %f162, %f109;
	cvt.f64.f32 	%fd2, %f189;
	mul.f64 	%fd3, %fd2, 0d3FE0000000000000;
	sub.f64 	%fd4, %fd1, %fd3;
	cvt.rn.f32.f64 	%f190, %fd4;
	mul.f32 	%f191, %f12, %f52;
	mul.f32 	%f192, %f162, %f96;
	mul.f32 	%f193, %f192, 0f3F000000;
	fma.rn.f32 	%f194, %f71, %f191, %f193;
	cvt.f64.f32 	%fd5, %f194;
	mul.f32 	%f195, %f167, %f91;
	cvt.f64.f32 	%fd6, %f195;
	mul.f64 	%fd7, %fd6, 0d3FE0000000000000;
	sub.f64 	%fd8, %fd5, %fd7;
	mul.f32 	%f196, %f166, %f94;
	cvt.f64.f32 	%fd9, %f196;
	mul.f64 	%fd10, %fd9, 0d3FE0000000000000;
	sub.f64 	%fd11, %fd8, %fd10;
	cvt.rn.f32.f64 	%f197, %fd11;
	mul.f32 	%f198, %f28, %f30;
	mul.f32 	%f199, %f14, %f142;
	mul.f32 	%f200, %f14, %f116;
	mul.f32 	%f201, %f200, 0f3F000000;
	fma.rn.f32 	%f202, %f199, 0f3F000000, %f201;
	sub.f32 	%f203, %f165, %f198;
	add.f32 	%f204, %f198, %f165;
	mul.f32 	%f205, %f202, %f96;
	fma.rn.f32 	%f206, %f71, %f191, %f205;
	cvt.f64.f32 	%fd12, %f206;
	mul.f32 	%f207, %f203, %f91;
	cvt.f64.f32 	%fd13, %f207;
	mul.f64 	%fd14, %fd13, 0d3FE0000000000000;
	sub.f64 	%fd15, %fd12, %fd14;
	mul.f32 	%f208, %f204, %f94;
	cvt.f64.f32 	%fd16, %f208;
	mul.f64 	%fd17, %fd16, 0d3FE0000000000000;
	sub.f64 	%fd18, %fd15, %fd17;
	cvt.rn.f32.f64 	%f209, %fd18;
	mul.f32 	%f210, %f203, %f100;
	mul.f32 	%f211, %f6, %f210;
	mul.f32 	%f212, %f204, %f104;
	mul.f32 	%f213, %f6, %f212;
	mul.f32 	%f214, %f213, 0f3F000000;
	fma.rn.f32 	%f215, %f211, 0f3F000000, %f214;
	mul.f32 	%f216, %f202, %f109;
	sub.f32 	%f217, %f215, %f216;
	cvt.f64.f32 	%fd19, %f2;
	cvt.f64.f32 	%fd20, %f6;
	mul.f64 	%fd21, %fd20, 0d3FE0000000000000;
	fma.rn.f64 	%fd22, %fd19, 0d3FE0000000000000, %fd21;
	cvt.f64.f32 	%fd23, %f159;
	mul.f32 	%f218, %f6, %f90;
	mul.f32 	%f219, %f88, %f112;
	sub.f32 	%f220, %f165, %f219;
	mul.f32 	%f221, %f220, %f218;
	cvt.f64.f32 	%fd24, %f221;
	mul.f64 	%fd25, %fd24, 0d3FE0000000000000;
	mul.f32 	%f222, %f162, %f95;
	mul.f32 	%f223, %f6, %f222;
	cvt.f64.f32 	%fd26, %f223;
	mul.f64 	%fd27, %fd26, 0d3FE0000000000000;
	sub.f64 	%fd28, %fd25, %fd27;
	mul.f32 	%f224, %f166, %f103;
	mul.f32 	%f225, %f6, %f224;
	cvt.f64.f32 	%fd29, %f225;
	fma.rn.f64 	%fd30, %fd29, 0d3FE0000000000000, %fd28;
	mul.f64 	%fd31, %fd30, %fd23;
	mul.f64 	%fd32, %fd31, 0d3FE0000000000000;
	sub.f64 	%fd33, %fd22, %fd32;
	cvt.f64.f32 	%fd34, %f115;
	neg.f32 	%f226, %f29;
	mul.f32 	%f227, %f32, %f226;
	mul.f32 	%f228, %f227, %f52;
	mul.f32 	%f229, %f6, %f228;
	cvt.f64.f32 	%fd35, %f229;
	cvt.f64.f32 	%fd36, %f218;
	fma.rn.f64 	%fd37, %fd36, 0d3FE0000000000000, %fd35;
	mul.f32 	%f230, %f6, %f103;
	cvt.f64.f32 	%fd38, %f230;
	fma.rn.f64 	%fd39, %fd38, 0d3FE0000000000000, %fd37;
	mul.f64 	%fd40, %fd39, %fd34;
	mul.f64 	%fd41, %fd40, 0d3FE0000000000000;
	sub.f64 	%fd42, %fd33, %fd41;
	mul.f32 	%f231, %f10, %f111;
	sub.f32 	%f232, %f114, %f231;
	mul.f32 	%f233, %f121, %f232;
	cvt.f64.f32 	%fd43, %f233;
	mul.f64 	%fd44, %fd43, 0d3FE0000000000000;
	sub.f64 	%fd45, %fd42, %fd44;
	fma.rn.f32 	%f234, %f11, %f111, %f168;
	mul.f32 	%f235, %f158, %f234;
	cvt.f64.f32 	%fd46, %f235;
	fma.rn.f64 	%fd47, %fd46, 0d3FE0000000000000, %fd45;
	cvt.rn.f32.f64 	%f236, %fd47;
	add.s64 	%rd17, %rd3, %rd9;
	st.global.f32 	[%rd17], %f236;
	cvt.f64.f32 	%fd48, %f3;
	cvt.f64.f32 	%fd49, %f7;
	mul.f64 	%fd50, %fd49, 0d3FE0000000000000;
	fma.rn.f64 	%fd51, %fd48, 0d3FE0000000000000, %fd50;
	cvt.f64.f32 	%fd52, %f114;
	cvt.f64.f32 	%fd53, %f10;
	cvt.f64.f32 	%fd54, %f109;
	mul.f32 	%f237, %f112, %f90;
	mul.f32 	%f238, %f6, %f237;
	cvt.f64.f32 	%fd55, %f238;
	fma.rn.f64 	%fd56, %fd55, 0d3FE0000000000000, %fd54;
	mul.f32 	%f239, %f6, %f184;
	cvt.f64.f32 	%fd57, %f239;
	mul.f64 	%fd58, %fd57, 0d3FE0000000000000;
	sub.f64 	%fd59, %fd56, %fd58;
	fma.rn.f64 	%fd60, %fd59, %fd53, %fd52;
	mul.f64 	%fd61, %fd60, %fd34;
	fma.rn.f64 	%fd62, %fd61, 0d3FE0000000000000, %fd51;
	mul.f32 	%f240, %f10, %f157;
	fma.rn.f32 	%f241, %f11, %f141, %f240;
	mul.f32 	%f242, %f121, %f241;
	cvt.f64.f32 	%fd63, %f242;
	mul.f64 	%fd64, %fd63, 0d3FE0000000000000;
	sub.f64 	%fd65, %fd62, %fd64;
	mul.f32 	%f243, %f10, %f141;
	mul.f32 	%f244, %f11, %f157;
	sub.f32 	%f245, %f243, %f244;
	mul.f32 	%f246, %f158, %f245;
	cvt.f64.f32 	%fd66, %f246;
	fma.rn.f64 	%fd67, %fd66, 0d3FE0000000000000, %fd65;
	mul.f32 	%f247, %f10, %f190;
	fma.rn.f32 	%f248, %f11, %f197, %f247;
	mul.f32 	%f249, %f159, %f248;
	cvt.f64.f32 	%fd68, %f249;
	mul.f64 	%fd69, %fd68, 0d3FE0000000000000;
	sub.f64 	%fd70, %fd67, %fd69;
	cvt.rn.f32.f64 	%f250, %fd70;
	add.s64 	%rd18, %rd17, %rd11;
	st.global.f32 	[%rd18], %f250;
	cvt.f64.f32 	%fd71, %f4;
	cvt.f64.f32 	%fd72, %f8;
	mul.f64 	%fd73, %fd72, 0d3FE0000000000000;
	fma.rn.f64 	%fd74, %fd71, 0d3FE0000000000000, %fd73;
	mul.f32 	%f251, %f10, %f180;
	fma.rn.f32 	%f252, %f11, %f174, %f251;
	mul.f32 	%f253, %f121, %f252;
	cvt.f64.f32 	%fd75, %f253;
	fma.rn.f64 	%fd76, %fd75, 0d3FE0000000000000, %fd74;
	mul.f32 	%f254, %f10, %f174;
	mul.f32 	%f255, %f11, %f180;
	sub.f32 	%f256, %f254, %f255;
	mul.f32 	%f257, %f158, %f256;
	cvt.f64.f32 	%fd77, %f257;
	mul.f64 	%fd78, %fd77, 0d3FE0000000000000;
	sub.f64 	%fd79, %fd76, %fd78;
	mul.f32 	%f258, %f11, %f190;
	mul.f32 	%f259, %f10, %f197;
	sub.f32 	%f260, %f258, %f259;
	mul.f32 	%f261, %f159, %f260;
	cvt.f64.f32 	%fd80, %f261;
	mul.f64 	%fd81, %fd80, 0d3FE0000000000000;
	sub.f64 	%fd82, %fd79, %fd81;
	cvt.f64.f32 	%fd83, %f168;
	cvt.f64.f32 	%fd84, %f11;
	sub.f64 	%fd85, %fd58, %fd54;
	mul.f32 	%f262, %f6, %f181;
	cvt.f64.f32 	%fd86, %f262;
	fma.rn.f64 	%fd87, %fd86, 0d3FE0000000000000, %fd85;
	fma.rn.f64 	%fd88, %fd87, %fd84, %fd83;
	mul.f64 	%fd89, %fd88, %fd34;
	mul.f64 	%fd90, %fd89, 0d3FE0000000000000;
	sub.f64 	%fd91, %fd82, %fd90;
	cvt.rn.f32.f64 	%f263, %fd91;
	add.s64 	%rd19, %rd18, %rd11;
	st.global.f32 	[%rd19], %f263;
	cvt.f64.f32 	%fd92, %f5;
	cvt.f64.f32 	%fd93, %f9;
	mul.f64 	%fd94, %fd93, 0d3FE0000000000000;
	fma.rn.f64 	%fd95, %fd92, 0d3FE0000000000000, %fd94;
	mul.f32 	%f264, %f202, %f228;
	mul.f32 	%f265, %f6, %f264;
	cvt.f64.f32 	%fd96, %f265;
	mul.f32 	%f266, %f203, %f90;
	mul.f32 	%f267, %f6, %f266;
	cvt.f64.f32 	%fd97, %f267;
	fma.rn.f64 	%fd98, %fd97, 0d3FE0000000000000, %fd96;
	mul.f32 	%f268, %f204, %f103;
	mul.f32 	%f269, %f6, %f268;
	cvt.f64.f32 	%fd99, %f269;
	fma.rn.f64 	%fd100, %fd99, 0d3FE0000000000000, %fd98;
	mul.f64 	%fd101, %fd100, %fd34;
	mul.f64 	%fd102, %fd101, 0d3FE0000000000000;
	sub.f64 	%fd103, %fd95, %fd102;
	mul.f32 	%f270, %f14, %f52;
	mul.f32 	%f271, %f116, %f270;
	cvt.f64.f32 	%fd104, %f271;
	mul.f32 	%f272, %f202, %f222;
	mul.f32 	%f273, %f6, %f272;
	cvt.f64.f32 	%fd105, %f273;
	fma.rn.f64 	%fd106, %fd105, 0d3FE0000000000000, %fd104;
	mul.f32 	%f274, %f167, %f90;
	mul.f32 	%f275, %f203, %f274;
	mul.f32 	%f276, %f6, %f275;
	cvt.f64.f32 	%fd107, %f276;
	mul.f64 	%fd108, %fd107, 0d3FE0000000000000;
	sub.f64 	%fd109, %fd106, %fd108;
	mul.f32 	%f277, %f204, %f224;
	mul.f32 	%f278, %f6, %f277;
	cvt.f64.f32 	%fd110, %f278;
	mul.f64 	%fd111, %fd110, 0d3FE0000000000000;
	sub.f64 	%fd112, %fd109, %fd111;
	mul.f64 	%fd113, %fd112, %fd23;
	fma.rn.f64 	%fd114, %fd113, 0d3FE0000000000000, %fd103;
	mul.f32 	%f279, %f11, %f209;
	fma.rn.f32 	%f280, %f10, %f217, %f279;
	mul.f32 	%f281, %f121, %f280;
	cvt.f64.f32 	%fd115, %f281;
	fma.rn.f64 	%fd116, %fd115, 0d3FE0000000000000, %fd114;
	mul.f32 	%f282, %f10, %f209;
	mul.f32 	%f283, %f11, %f217;
	sub.f32 	%f284, %f282, %f283;
	mul.f32 	%f285, %f158, %f284;
	cvt.f64.f32 	%fd117, %f285;
	mul.f64 	%fd118, %fd117, 0d3FE0000000000000;
	sub.f64 	%fd119, %fd116, %fd118;
	cvt.rn.f32.f64 	%f286, %fd119;
	add.s64 	%rd20, %rd19, %rd11;
	st.global.f32 	[%rd20], %f286;
	add.s32 	%r10, %r10, %r3;
	setp.lt.s32 	%p8, %r10, %r6;
	@%p8 bra 	$L__BB3_2;
$L__BB3_3:
	ret;

}


// ===== COMPILED SASS (sm_100) =====

	.target	sm_100

	.elftype	@"ET_EXEC"


//--------------------- .note.nv.tkinfo           --------------------------
	.section	.note.nv.tkinfo,"",@"SHT_NOTE"
	.sectionflags	@"SHF_NOTE_NV_TKINFO"
	.tkinfo
        /*0018*/ 	.word	0x00000002
        /*0030*/ 	.string	""
        /*0030*/ 	.string	"ptxas"
        /*0030*/ 	.string	"Cuda compilation tools, release 13.0, V13.0.88"
        /*0030*/ 	.string	"Build cuda_13.0.r13.0/compiler.36424714_0"
        /*0030*/ 	.string	"-arch sm_100 -m 64 "



//--------------------- .note.nv.cuinfo           --------------------------
	.section	.note.nv.cuinfo,"",@"SHT_NOTE"
	.sectionflags	@"SHF_NOTE_NV_CUINFO"
        /*0018*/ 	.short	0x0002
        /*001a*/ 	.short	0x0064
        /*001c*/ 	.short	0x0082
	.zero		2


//--------------------- .nv.info                  --------------------------
	.section	.nv.info,"",@"SHT_CUDA_INFO"
	.align	4


	//----- nvinfo : EIATTR_REGCOUNT
	.align		4
        /*0000*/ 	.byte	0x04, 0x2f
        /*0002*/ 	.short	(.L_1 - .L_0)
	.align		4
.L_0:
        /*0004*/ 	.word	index@(_Z14kernelgpuUbou1IdEvPT_S1_S1_S1_S1_S1_S1_S1_S1_S1_S0_iiiiiiii)
        /*0008*/ 	.word	0x0000001a


	//----- nvinfo : EIATTR_FRAME_SIZE
	.align		4
.L_1:
        /*000c*/ 	.byte	0x04, 0x11
        /*000e*/ 	.short	(.L_3 - .L_2)
	.align		4
.L_2:
        /*0010*/ 	.word	index@(_Z14kernelgpuUbou1IdEvPT_S1_S1_S1_S1_S1_S1_S1_S1_S1_S0_iiiiiiii)
        /*0014*/ 	.word	0x00000000


	//----- nvinfo : EIATTR_REGCOUNT
	.align		4
.L_3:
        /*0018*/ 	.byte	0x04, 0x2f
        /*001a*/ 	.short	(.L_5 - .L_4)
	.align		4
.L_4:
        /*001c*/ 	.word	index@(_Z14kernelgpuUbou2IdEvPT_S1_S1_S1_S1_S1_S1_S1_S1_S1_S0_iiiiiiii)
        /*0020*/ 	.word	0x0000005c


	//----- nvinfo : EIATTR_FRAME_SIZE
	.align		4
.L_5:
        /*0024*/ 	.byte	0x04, 0x11
        /*0026*/ 	.short	(.L_7 - .L_6)
	.align		4
.L_6:
        /*0028*/ 	.word	index@($__internal_3_$__cuda_sm20_dsqrt_rn_f64_mediumpath_v1)
        /*002c*/ 	.word	0x00000000


	//----- nvinfo : EIATTR_FRAME_SIZE
	.align		4
.L_7:
        /*0030*/ 	.byte	0x04, 0x11
        /*0032*/ 	.short	(.L_9 - .L_8)
	.align		4
.L_8:
        /*0034*/ 	.word	index@($__internal_2_$__cuda_sm20_dblrcp_rn_slowpath_v3)
        /*0038*/ 	.word	0x00000000


	//----- nvinfo : EIATTR_FRAME_SIZE
	.align		4
.L_9:
        /*003c*/ 	.byte	0x04, 0x11
        /*003e*/ 	.short	(.L_11 - .L_10)
	.align		4
.L_10:
        /*0040*/ 	.word	index@(_Z14kernelgpuUbou2IdEvPT_S1_S1_S1_S1_S1_S1_S1_S1_S1_S0_iiiiiiii)
        /*0044*/ 	.word	0x00000000


	//----- nvinfo : EIATTR_REGCOUNT
	.align		4
.L_11:
        /*0048*/ 	.byte	0x04, 0x2f
        /*004a*/ 	.short	(.L_13 - .L_12)
	.align		4
.L_12:
        /*004c*/ 	.word	index@(_Z14kernelgpuUbou1IfEvPT_S1_S1_S1_S1_S1_S1_S1_S1_S1_S0_iiiiiiii)
        /*0050*/ 	.word	0x0000001a


	//----- nvinfo : EIATTR_FRAME_SIZE
	.align		4
.L_13:
        /*0054*/ 	.byte	0x04, 0x11
        /*0056*/ 	.short	(.L_15 - .L_14)
	.align		4
.L_14:
        /*0058*/ 	.word	index@(_Z14kernelgpuUbou1IfEvPT_S1_S1_S1_S1_S1_S1_S1_S1_S1_S0_iiiiiiii)
        /*005c*/ 	.word	0x00000000


	//----- nvinfo : EIATTR_REGCOUNT
	.align		4
.L_15:
        /*0060*/ 	.byte	0x04, 0x2f
        /*0062*/ 	.short	(.L_17 - .L_16)
	.align		4
.L_16:
        /*0064*/ 	.word	index@(_Z14kernelgpuUbou2IfEvPT_S1_S1_S1_S1_S1_S1_S1_S1_S1_S0_iiiiiiii)
        /*0068*/ 	.word	0x0000003e


	//----- nvinfo : EIATTR_FRAME_SIZE
	.align		4
.L_17:
        /*006c*/ 	.byte	0x04, 0x11
        /*006e*/ 	.short	(.L_19 - .L_18)
	.align		4
.L_18:
        /*0070*/ 	.word	index@($__internal_1_$__cuda_sm20_sqrt_rn_f32_slowpath)
        /*0074*/ 	.word	0x00000000


	//----- nvinfo : EIATTR_FRAME_SIZE
	.align		4
.L_19:
        /*0078*/ 	.byte	0x04, 0x11
        /*007a*/ 	.short	(.L_21 - .L_20)
	.align		4
.L_20:
        /*007c*/ 	.word	index@($__internal_0_$__cuda_sm20_rcp_rn_f32_slowpath)
        /*0080*/ 	.word	0x00000000


	//----- nvinfo : EIATTR_FRAME_SIZE
	.align		4
.L_21:
        /*0084*/ 	.byte	0x04, 0x11
        /*0086*/ 	.short	(.L_23 - .L_22)
	.align		4
.L_22:
        /*0088*/ 	.word	index@(_Z14kernelgpuUbou2IfEvPT_S1_S1_S1_S1_S1_S1_S1_S1_S1_S0_iiiiiiii)
        /*008c*/ 	.word	0x00000000


	//----- nvinfo : EIATTR_MIN_STACK_SIZE
	.align		4
.L_23:
        /*0090*/ 	.byte	0x04, 0x12
        /*0092*/ 	.short	(.L_25 - .L_24)
	.align		4
.L_24:
        /*0094*/ 	.word	index@(_Z14kernelgpuUbou2IfEvPT_S1_S1_S1_S1_S1_S1_S1_S1_S1_S0_iiiiiiii)
        /*0098*/ 	.word	0x00000000


	//----- nvinfo : EIATTR_MIN_STACK_SIZE
	.align		4
.L_25:
        /*009c*/ 	.byte	0x04, 0x12
        /*009e*/ 	.short	(.L_27 - .L_26)
	.align		4
.L_26:
        /*00a0*/ 	.word	index@(_Z14kernelgpuUbou1IfEvPT_S1_S1_S1_S1_S1_S1_S1_S1_S1_S0_iiiiiiii)
        /*00a4*/ 	.word	0x00000000


	//----- nvinfo : EIATTR_MIN_STACK_SIZE
	.align		4
.L_27:
        /*00a8*/ 	.byte	0x04, 0x12
        /*00aa*/ 	.short	(.L_29 - .L_28)
	.align		4
.L_28:
        /*00ac*/ 	.word	index@(_Z14kernelgpuUbou2IdEvPT_S1_S1_S1_S1_S1_S1_S1_S1_S1_S0_iiiiiiii)
        /*00b0*/ 	.word	0x00000000


	//----- nvinfo : EIATTR_MIN_STACK_SIZE
	.align		4
.L_29:
        /*00b4*/ 	.byte	0x04, 0x12
        /*00b6*/ 	.short	(.L_31 - .L_30)
	.align		4
.L_30:
        /*00b8*/ 	.word	index@(_Z14kernelgpuUbou1IdEvPT_S1_S1_S1_S1_S1_S1_S1_S1_S1_S0_iiiiiiii)
        /*00bc*/ 	.word	0x00000000
.L_31:


//--------------------- .nv.compat                --------------------------
	.section	.nv.compat,"",@"SHT_CUDA_COMPAT_INFO"
	.align	4
        /*0000*/ 	.byte	0x02, 0x09, 0x00, 0x00, 0x02, 0x02, 0x01, 0x00, 0x02, 0x05, 0x05, 0x00, 0x03, 0x07, 0x01, 0x01
        /*0010*/ 	.byte	0x02, 0x03, 0x00, 0x00, 0x02, 0x06, 0x01, 0x00, 0x04, 0x0b, 0x08, 0x00, 0x01, 0x00, 0x00, 0x00
        /*0020*/ 	.byte	0x00, 0x00, 0x00, 0x00


//--------------------- .nv.info._Z14kernelgpuUbou2IfEvPT_S1_S1_S1_S1_S1_S1_S1_S1_S1_S0_iiiiiiii --------------------------
	.section	.nv.info._Z14kernelgpuUbou2IfEvPT_S1_S1_S1_S1_S1_S1_S1_S1_S1_S0_iiiiiiii,"",@"SHT_CUDA_INFO"
	.sectionflags	@""
	.align	4


	//----- nvinfo : EIATTR_CUDA_API_VERSION
	.align		4
        /*0000*/ 	.byte	0x04, 0x37
        /*0002*/ 	.short	(.L_33 - .L_32)
.L_32:
        /*0004*/ 	.word	0x00000082


	//----- nvinfo : EIATTR_KPARAM_INFO
	.align		4
.L_33:
        /*0008*/ 	.byte	0x04, 0x17
        /*000a*/ 	.short	(.L_35 - .L_34)
.L_34:
        /*000c*/ 	.word	0x00000000
        /*0010*/ 	.short	0x0012
        /*0012*/ 	.short	0x0070
        /*0014*/ 	.byte	0x00, 0xf0, 0x11, 0x00


	//----- nvinfo : EIATTR_KPARAM_INFO
	.align		4
.L_35:
        /*0018*/ 	.byte	0x04, 0x17
        /*001a*/ 	.short	(.L_37 - .L_36)
.L_36:
        /*001c*/ 	.word	0x00000000
        /*0020*/ 	.short	0x0011
        /*0022*/ 	.short	0x006c
        /*0024*/ 	.byte	0x00, 0xf0, 0x11, 0x00


	//----- nvinfo : EIATTR_KPARAM_INFO
	.align		4
.L_37:
        /*0028*/ 	.byte	0x04, 0x17
        /*002a*/ 	.short	(.L_39 - .L_38)
.L_38:
        /*002c*/ 	.word	0x00000000
        /*0030*/ 	.short	0x0010
        /*0032*/ 	.short	0x0068
        /*0034*/ 	.byte	0x00, 0xf0, 0x11, 0x00


	//----- nvinfo : EIATTR_KPARAM_INFO
	.align		4
.L_39:
        /*0038*/ 	.byte	0x04, 0x17
        /*003a*/ 	.short	(.L_41 - .L_40)
.L_40:
        /*003c*/ 	.word	0x00000000
        /*0040*/ 	.short	0x000f
        /*0042*/ 	.short	0x0064
        /*0044*/ 	.byte	0x00, 0xf0, 0x11, 0x00


	//----- nvinfo : EIATTR_KPARAM_INFO
	.align		4
.L_41:
        /*0048*/ 	.byte	0x04, 0x17
        /*004a*/ 	.short	(.L_43 - .L_42)
.L_42:
        /*004c*/ 	.word	0x00000000
        /*0050*/ 	.short	0x000e
        /*0052*/ 	.short	0x0060
        /*0054*/ 	.byte	0x00, 0xf0, 0x11, 0x00


	//----- nvinfo : EIATTR_KPARAM_INFO
	.align		4
.L_43:
        /*0058*/ 	.byte	0x04, 0x17
        /*005a*/ 	.short	(.L_45 - .L_44)
.L_44:
        /*005c*/ 	.word	0x00000000
        /*0060*/ 	.short	0x000d
        /*0062*/ 	.short	0x005c
        /*0064*/ 	.byte	0x00, 0xf0, 0x11, 0x00


	//----- nvinfo : EIATTR_KPARAM_INFO
	.align		4
.L_45:
        /*0068*/ 	.byte	0x04, 0x17
        /*006a*/ 	.short	(.L_47 - .L_46)
.L_46:
        /*006c*/ 	.word	0x00000000
        /*0070*/ 	.short	0x000c
        /*0072*/ 	.short	0x0058
        /*0074*/ 	.byte	0x00, 0xf0, 0x11, 0x00


	//----- nvinfo : EIATTR_KPARAM_INFO
	.align		4
.L_47:
        /*0078*/ 	.byte	0x04, 0x17
        /*007a*/ 	.short	(.L_49 - .L_48)
.L_48:
        /*007c*/ 	.word	0x00000000
        /*0080*/ 	.short	0x000b
        /*0082*/ 	.short	0x0054
        /*0084*/ 	.byte	0x00, 0xf0, 0x11, 0x00


	//----- nvinfo : EIATTR_KPARAM_INFO
	.align		4
.L_49:
        /*0088*/ 	.byte	0x04, 0x17
        /*008a*/ 	.short	(.L_51 - .L_50)
.L_50:
        /*008c*/ 	.word	0x00000000
        /*0090*/ 	.short	0x000a
        /*0092*/ 	.short	0x0050
        /*0094*/ 	.byte	0x00, 0xf0, 0x11, 0x00


	//----- nvinfo : EIATTR_KPARAM_INFO
	.align		4
.L_51:
        /*0098*/ 	.byte	0x04, 0x17
        /*009a*/ 	.short	(.L_53 - .L_52)
.L_52:
        /*009c*/ 	.word	0x00000000
        /*00a0*/ 	.short	0x0009
        /*00a2*/ 	.short	0x0048
        /*00a4*/ 	.byte	0x00, 0xf5, 0x21, 0x00


	//----- nvinfo : EIATTR_KPARAM_INFO
	.align		4
.L_53:
        /*00a8*/ 	.byte	0x04, 0x17
        /*00aa*/ 	.short	(.L_55 - .L_54)
.L_54:
        /*00ac*/ 	.word	0x00000000
        /*00b0*/ 	.short	0x0008
        /*00b2*/ 	.short	0x0040
        /*00b4*/ 	.byte	0x00, 0xf5, 0x21, 0x00


	//----- nvinfo : EIATTR_KPARAM_INFO
	.align		4
.L_55:
        /*00b8*/ 	.byte	0x04, 0x17
        /*00ba*/ 	.short	(.L_57 - .L_56)
.L_56:
        /*00bc*/ 	.word	0x00000000
        /*00c0*/ 	.short	0x0007
        /*00c2*/ 	.short	0x0038
        /*00c4*/ 	.byte	0x00, 0xf5, 0x21, 0x00


	//----- nvinfo : EIATTR_KPARAM_INFO
	.align		4
.L_57:
        /*00c8*/ 	.byte	0x04, 0x17
        /*00ca*/ 	.short	(.L_59 - .L_58)
.L_58:
        /*00cc*/ 	.word	0x00000000
        /*00d0*/ 	.short	0x0006
        /*00d2*/ 	.short	0x0030
        /*00d4*/ 	.byte	0x00, 0xf5, 0x21, 0x00


	//----- nvinfo : EIATTR_KPARAM_INFO
	.align		4
.L_59:
        /*00d8*/ 	.byte	0x04, 0x17
        /*00da*/ 	.short	(.L_61 - .L_60)
.L_60:
        /*00dc*/ 	.word	0x00000000
        /*00e0*/ 	.short	0x0005
        /*00e2*/ 	.short	0x0028
        /*00e4*/ 	.byte	0x00, 0xf5, 0x21, 0x00


	//----- nvinfo : EIATTR_KPARAM_INFO
	.align		4
.L_61:
        /*00e8*/ 	.byte	0x04, 0x17
        /*00ea*/ 	.short	(.L_63 - .L_62)
.L_62:
        /*00ec*/ 	.word	0x00000000
        /*00f0*/ 	.short	0x0004
        /*00f2*/ 	.short	0x0020
        /*00f4*/ 	.byte	0x00, 0xf5, 0x21, 0x00


	//----- nvinfo : EIATTR_KPARAM_INFO
	.align		4
.L_63:
        /*00f8*/ 	.byte	0x04, 0x17
        /*00fa*/ 	.short	(.L_65 - .L_64)
.L_64:
        /*00fc*/ 	.word	0x00000000
        /*0100*/ 	.short	0x0003
        /*0102*/ 	.short	0x0018
        /*0104*/ 	.byte	0x00, 0xf5, 0x21, 0x00


	//----- nvinfo : EIATTR_KPARAM_INFO
	.align		4
.L_65:
        /*0108*/ 	.byte	0x04, 0x17
        /*010a*/ 	.short	(.L_67 - .L_66)
.L_66:
        /*010c*/ 	.word	0x00000000
        /*0110*/ 	.short	0x0002
        /*0112*/ 	.short	0x0010
        /*0114*/ 	.byte	0x00, 0xf5, 0x21, 0x00


	//----- nvinfo : EIATTR_KPARAM_INFO
	.align		4
.L_67:
        /*0118*/ 	.byte	0x04, 0x17
        /*011a*/ 	.short	(.L_69 - .L_68)
.L_68:
        /*011c*/ 	.word	0x00000000
        /*0120*/ 	.short	0x0001
        /*0122*/ 	.short	0x0008
        /*0124*/ 	.byte	0x00, 0xf5, 0x21, 0x00


	//----- nvinfo : EIATTR_KPARAM_INFO
	.align		4
.L_69:
        /*0128*/ 	.byte	0x04, 0x17
        /*012a*/ 	.short	(.L_71 - .L_70)
.L_70:
        /*012c*/ 	.word	0x00000000
        /*0130*/ 	.short	0x0000
        /*0132*/ 	.short	0x0000
        /*0134*/ 	.byte	0x00, 0xf5, 0x21, 0x00


	//----- nvinfo : EIATTR_SPARSE_MMA_MASK
	.align		4
.L_71:
        /*0138*/ 	.byte	0x03, 0x50
        /*013a*/ 	.short	0x0000


	//----- nvinfo : EIATTR_MAXREG_COUNT
	.align		4
        /*013c*/ 	.byte	0x03, 0x1b
        /*013e*/ 	.short	0x00ff


	//----- nvinfo : EIATTR_MERCURY_ISA_VERSION
	.align		4
        /*0140*/ 	.byte	0x03, 0x5f
        /*0142*/ 	.short	0x0101


	//----- nvinfo : EIATTR_VRC_CTA_INIT_COUNT
	.align		4
        /*0144*/ 	.byte	0x02, 0x4a
	.zero		1
	.zero		1


	//----- nvinfo : EIATTR_EXIT_INSTR_OFFSETS
	.align		4
        /*0148*/ 	.byte	0x04, 0x1c
        /*014a*/ 	.short	(.L_73 - .L_72)


	//   ....[0]....
.L_72:
        /*014c*/ 	.word	0x00000070


	//   ....[1]....
        /*0150*/ 	.word	0x00001dc0


	//----- nvinfo : EIATTR_CRS_STACK_SIZE
	.align		4
.L_73:
        /*0154*/ 	.byte	0x04, 0x1e
        /*0156*/ 	.short	(.L_75 - .L_74)
.L_74:
        /*0158*/ 	.word	0x00000000


	//----- nvinfo : EIATTR_CBANK_PARAM_SIZE
	.align		4
.L_75:
        /*015c*/ 	.byte	0x03, 0x19
        /*015e*/ 	.short	0x0074


	//----- nvinfo : EIATTR_PARAM_CBANK
	.align		4
        /*0160*/ 	.byte	0x04, 0x0a
        /*0162*/ 	.short	(.L_77 - .L_76)
	.align		4
.L_76:
        /*0164*/ 	.word	index@(.nv.constant0._Z14kernelgpuUbou2IfEvPT_S1_S1_S1_S1_S1_S1_S1_S1_S1_S0_iiiiiiii)
        /*0168*/ 	.short	0x0380
        /*016a*/ 	.short	0x0074


	//----- nvinfo : EIATTR_SW_WAR
	.align		4
.L_77:
        /*016c*/ 	.byte	0x04, 0x36
        /*016e*/ 	.short	(.L_79 - .L_78)
.L_78:
        /*0170*/ 	.word	0x00000008
.L_79:


//--------------------- .nv.info._Z14kernelgpuUbou1IfEvPT_S1_S1_S1_S1_S1_S1_S1_S1_S1_S0_iiiiiiii --------------------------
	.section	.nv.info._Z14kernelgpuUbou1IfEvPT_S1_S1_S1_S1_S1_S1_S1_S1_S1_S0_iiiiiiii,"",@"SHT_CUDA_INFO"
	.sectionflags	@""
	.align	4


	//----- nvinfo : EIATTR_CUDA_API_VERSION
	.align		4
        /*0000*/ 	.byte	0x04, 0x37
        /*0002*/ 	.short	(.L_81 - .L_80)
.L_80:
        /*0004*/ 	.word	0x00000082


	//----- nvinfo : EIATTR_KPARAM_INFO
	.align		4
.L_81:
        /*0008*/ 	.byte	0x04, 0x17
        /*000a*/ 	.short	(.L_83 - .L_82)
.L_82:
        /*000c*/ 	.word	0x00000000
        /*0010*/ 	.short	0x0012
        /*0012*/ 	.short	0x0070
        /*0014*/ 	.byte	0x00, 0xf0, 0x11, 0x00


	//----- nvinfo : EIATTR_KPARAM_INFO
	.align		4
.L_83:
        /*0018*/ 	.byte	0x04, 0x17
        /*001a*/ 	.short	(.L_85 - .L_84)
.L_84:
        /*001c*/ 	.word	0x00000000
        /*0020*/ 	.short	0x0011
        /*0022*/ 	.short	0x006c
        /*0024*/ 	.byte	0x00, 0xf0, 0x11, 0x00


	//----- nvinfo : EIATTR_KPARAM_INFO
	.align		4
.L_85:
        /*0028*/ 	.byte	0x04, 0x17
        /*002a*/ 	.short	(.L_87 - .L_86)
.L_86:
        /*002c*/ 	.word	0x00000000
        /*0030*/ 	.short	0x0010
        /*0032*/ 	.short	0x0068
        /*0034*/ 	.byte	0x00, 0xf0, 0x11, 0x00


	//----- nvinfo : EIATTR_KPARAM_INFO
	.align		4
.L_87:
        /*0038*/ 	.byte	0x04, 0x17
        /*003a*/ 	.short	(.L_89 - .L_88)
.L_88:
        /*003c*/ 	.word	0x00000000
        /*0040*/ 	.short	0x000f
        /*0042*/ 	.short	0x0064
        /*0044*/ 	.byte	0x00, 0xf0, 0x11, 0x00


	//----- nvinfo : EIATTR_KPARAM_INFO
	.align		4
.L_89:
        /*0048*/ 	.byte	0x04, 0x17
        /*004a*/ 	.short	(.L_91 - .L_90)
.L_90:
        /*004c*/ 	.word	0x00000000
        /*0050*/ 	.short	0x000e
        /*0052*/ 	.short	0x0060
        /*0054*/ 	.byte	0x00, 0xf0, 0x11, 0x00


	//----- nvinfo : EIATTR_KPARAM_INFO
	.align		4
.L_91:
        /*0058*/ 	.byte	0x04, 0x17
        /*005a*/ 	.short	(.L_93 - .L_92)
.L_92:
        /*005c*/ 	.word	0x00000000
        /*0060*/ 	.short	0x000d
        /*0062*/ 	.short	0x005c
        /*0064*/ 	.byte	0x00, 0xf0, 0x11, 0x00


	//----- nvinfo : EIATTR_KPARAM_INFO
	.align		4
.L_93:
        /*0068*/ 	.byte	0x04, 0x17
        /*006a*/ 	.short	(.L_95 - .L_94)
.L_94:
        /*006c*/ 	.word	0x00000000
        /*0070*/ 	.short	0x000c
        /*0072*/ 	.short	0x0058
        /*0074*/ 	.byte	0x00, 0xf0, 0x11, 0x00


	//----- nvinfo : EIATTR_KPARAM_INFO
	.align		4
.L_95:
        /*0078*/ 	.byte	0x04, 0x17
        /*007a*/ 	.short	(.L_97 - .L_96)
.L_96:
        /*007c*/ 	.word	0x00000000
        /*0080*/ 	.short	0x000b
        /*0082*/ 	.short	0x0054
        /*0084*/ 	.byte	0x00, 0xf0, 0x11, 0x00


	//----- nvinfo : EIATTR_KPARAM_INFO
	.align		4
.L_97:
        /*0088*/ 	.byte	0x04, 0x17
        /*008a*/ 	.short	(.L_99 - .L_98)
.L_98:
        /*008c*/ 	.word	0x00000000
        /*0090*/ 	.short	0x000a
        /*0092*/ 	.short	0x0050
        /*0094*/ 	.byte	0x00, 0xf0, 0x11, 0x00


	//----- nvinfo : EIATTR_KPARAM_INFO
	.align		4
.L_99:
        /*0098*/ 	.byte	0x04, 0x17
        /*009a*/ 	.short	(.L_101 - .L_100)
.L_100:
        /*009c*/ 	.word	0x00000000
        /*00a0*/ 	.short	0x0009
        /*00a2*/ 	.short	0x0048
        /*00a4*/ 	.byte	0x00, 0xf5, 0x21, 0x00


	//----- nvinfo : EIATTR_KPARAM_INFO
	.align		4
.L_101:
        /*00a8*/ 	.byte	0x04, 0x17
        /*00aa*/ 	.short	(.L_103 - .L_102)
.L_102:
        /*00ac*/ 	.word	0x00000000
        /*00b0*/ 	.short	0x0008
        /*00b2*/ 	.short	0x0040
        /*00b4*/ 	.byte	0x00, 0xf5, 0x21, 0x00


	//----- nvinfo : EIATTR_KPARAM_INFO
	.align		4
.L_103:
        /*00b8*/ 	.byte	0x04, 0x17
        /*00ba*/ 	.short	(.L_105 - .L_104)
.L_104:
        /*00bc*/ 	.word	0x00000000
        /*00c0*/ 	.short	0x0007
        /*00c2*/ 	.short	0x0038
        /*00c4*/ 	.byte	0x00, 0xf5, 0x21, 0x00


	//----- nvinfo : EIATTR_KPARAM_INFO
	.align		4
.L_105:
        /*00c8*/ 	.byte	0x04, 0x17
        /*00ca*/ 	.short	(.L_107 - .L_106)
.L_106:
        /*00cc*/ 	.word	0x00000000
        /*00d0*/ 	.short	0x0006
        /*00d2*/ 	.short	0x0030
        /*00d4*/ 	.byte	0x00, 0xf5, 0x21, 0x00


	//----- nvinfo : EIATTR_KPARAM_INFO
	.align		4
.L_107:
        /*00d8*/ 	.byte	0x04, 0x17
        /*00da*/ 	.short	(.L_109 - .L_108)
.L_108:
        /*00dc*/ 	.word	0x00000000
        /*00e0*/ 	.short	0x0005
        /*00e2*/ 	.short	0x0028
        /*00e4*/ 	.byte	0x00, 0xf5, 0x21, 0x00


	//----- nvinfo : EIATTR_KPARAM_INFO
	.align		4
.L_109:
        /*00e8*/ 	.byte	0x04, 0x17
        /*00ea*/ 	.short	(.L_111 - .L_110)
.L_110:
        /*00ec*/ 	.word	0x00000000
        /*00f0*/ 	.short	0x0004
        /*00f2*/ 	.short	0x0020
        /*00f4*/ 	.byte	0x00, 0xf5, 0x21, 0x00


	//----- nvinfo : EIATTR_KPARAM_INFO
	.align		4
.L_111:
        /*00f8*/ 	.byte	0x04, 0x17
        /*00fa*/ 	.short	(.L_113 - .L_112)
.L_112:
        /*00fc*/ 	.word	0x00000000
        /*0100*/ 	.short	0x0003
        /*0102*/ 	.short	0x0018
        /*0104*/ 	.byte	0x00, 0xf5, 0x21, 0x00


	//----- nvinfo : EIATTR_KPARAM_INFO
	.align		4
.L_113:
        /*0108*/ 	.byte	0x04, 0x17
        /*010a*/ 	.short	(.L_115 - .L_114)
.L_114:
        /*010c*/ 	.word	0x00000000
        /*0110*/ 	.short	0x0002
        /*0112*/ 	.short	0x0010
        /*0114*/ 	.byte	0x00, 0xf5, 0x21, 0x00


	//----- nvinfo : EIATTR_KPARAM_INFO
	.align		4
.L_115:
        /*0118*/ 	.byte	0x04, 0x17
        /*011a*/ 	.short	(.L_117 - .L_116)
.L_116:
        /*011c*/ 	.word	0x00000000
        /*0120*/ 	.short	0x0001
        /*0122*/ 	.short	0x0008
        /*0124*/ 	.byte	0x00, 0xf5, 0x21, 0x00


	//----- nvinfo : EIATTR_KPARAM_INFO
	.align		4
.L_117:
        /*0128*/ 	.byte	0x04, 0x17
        /*012a*/ 	.short	(.L_119 - .L_118)
.L_118:
        /*012c*/ 	.word	0x00000000
        /*0130*/ 	.short	0x0000
        /*0132*/ 	.short	0x0000
        /*0134*/ 	.byte	0x00, 0xf5, 0x21, 0x00


	//----- nvinfo : EIATTR_SPARSE_MMA_MASK
	.align		4
.L_119:
        /*0138*/ 	.byte	0x03, 0x50
        /*013a*/ 	.short	0x0000


	//----- nvinfo : EIATTR_MAXREG_COUNT
	.align		4
        /*013c*/ 	.byte	0x03, 0x1b
        /*013e*/ 	.short	0x00ff


	//----- nvinfo : EIATTR_MERCURY_ISA_VERSION
	.align		4
        /*0140*/ 	.byte	0x03, 0x5f
        /*0142*/ 	.short	0x0101


	//----- nvinfo : EIATTR_VRC_CTA_INIT_COUNT
	.align		4
        /*0144*/ 	.byte	0x02, 0x4a
	.zero		1
	.zero		1


	//----- nvinfo : EIATTR_EXIT_INSTR_OFFSETS
	.align		4
        /*0148*/ 	.byte	0x04, 0x1c
        /*014a*/ 	.short	(.L_121 - .L_120)


	//   ....[0]....
.L_120:
        /*014c*/ 	.word	0x00000070


	//   ....[1]....
        /*0150*/ 	.word	0x000001d0


	//----- nvinfo : EIATTR_CRS_STACK_SIZE
	.align		4
.L_121:
        /*0154*/ 	.byte	0x04, 0x1e
        /*0156*/ 	.short	(.L_123 - .L_122)
.L_122:
        /*0158*/ 	.word	0x00000000


	//----- nvinfo : EIATTR_CBANK_PARAM_SIZE
	.align		4
.L_123:
        /*015c*/ 	.byte	0x03, 0x19
        /*015e*/ 	.short	0x0074


	//----- nvinfo : EIATTR_PARAM_CBANK
	.align		4
        /*0160*/ 	.byte	0x04, 0x0a
        /*0162*/ 	.short	(.L_125 - .L_124)
	.align		4
.L_124:
        /*0164*/ 	.word	index@(.nv.constant0._Z14kernelgpuUbou1IfEvPT_S1_S1_S1_S1_S1_S1_S1_S1_S1_S0_iiiiiiii)
        /*0168*/ 	.short	0x0380
        /*016a*/ 	.short	0x0074


	//----- nvinfo : EIATTR_SW_WAR
	.align		4
.L_125:
        /*016c*/ 	.byte	0x04, 0x36
        /*016e*/ 	.short	(.L_127 - .L_126)
.L_126:
        /*0170*/ 	.word	0x00000008
.L_127:


//--------------------- .nv.info._Z14kernelgpuUbou2IdEvPT_S1_S1_S1_S1_S1_S1_S1_S1_S1_S0_iiiiiiii --------------------------
	.section	.nv.info._Z14kernelgpuUbou2IdEvPT_S1_S1_S1_S1_S1_S1_S1_S1_S1_S0_iiiiiiii,"",@"SHT_CUDA_INFO"
	.sectionflags	@""
	.align	4


	//----- nvinfo : EIATTR_CUDA_API_VERSION
	.align		4
        /*0000*/ 	.byte	0x04, 0x37
        /*0002*/ 	.short	(.L_129 - .L_128)
.L_128:
        /*0004*/ 	.word	0x00000082


	//----- nvinfo : EIATTR_KPARAM_INFO
	.align		4
.L_129:
        /*0008*/ 	.byte	0x04, 0x17
        /*000a*/ 	.short	(.L_131 - .L_130)
.L_130:
        /*000c*/ 	.word	0x00000000
        /*0010*/ 	.short	0x0012
        /*0012*/ 	.short	0x0074
        /*0014*/ 	.byte	0x00, 0xf0, 0x11, 0x00


	//----- nvinfo : EIATTR_KPARAM_INFO
	.align		4
.L_131:
        /*0018*/ 	.byte	0x04, 0x17
        /*001a*/ 	.short	(.L_133 - .L_132)
.L_132:
        /*001c*/ 	.word	0x00000000
        /*0020*/ 	.short	0x0011
        /*0022*/ 	.short	0x0070
        /*0024*/ 	.byte	0x00, 0xf0, 0x11, 0x00


	//----- nvinfo : EIATTR_KPARAM_INFO
	.align		4
.L_133:
        /*0028*/ 	.byte	0x04, 0x17
        /*002a*/ 	.short	(.L_135 - .L_134)
.L_134:
        /*002c*/ 	.word	0x00000000
        /*0030*/ 	.short	0x0010
        /*0032*/ 	.short	0x006c
        /*0034*/ 	.byte	0x00, 0xf0, 0x11, 0x00


	//----- nvinfo : EIATTR_KPARAM_INFO
	.align		4
.L_135:
        /*0038*/ 	.byte	0x04, 0x17
        /*003a*/ 	.short	(.L_137 - .L_136)
.L_136:
        /*003c*/ 	.word	0x00000000
        /*0040*/ 	.short	0x000f
        /*0042*/ 	.short	0x0068
        /*0044*/ 	.byte	0x00, 0xf0, 0x11, 0x00


	//----- nvinfo : EIATTR_KPARAM_INFO
	.align		4
.L_137:
        /*0048*/ 	.byte	0x04, 0x17
        /*004a*/ 	.short	(.L_139 - .L_138)
.L_138:
        /*004c*/ 	.word	0x00000000
        /*0050*/ 	.short	0x000e
        /*0052*/ 	.short	0x0064
        /*0054*/ 	.byte	0x00, 0xf0, 0x11, 0x00


	//----- nvinfo : EIATTR_KPARAM_INFO
	.align		4
.L_139:
        /*0058*/ 	.byte	0x04, 0x17
        /*005a*/ 	.short	(.L_141 - .L_140)
.L_140:
        /*005c*/ 	.word	0x00000000
        /*0060*/ 	.short	0x000d
        /*0062*/ 	.short	0x0060
        /*0064*/ 	.byte	0x00, 0xf0, 0x11, 0x00


	//----- nvinfo : EIATTR_KPARAM_INFO
	.align		4
.L_141:
        /*0068*/ 	.byte	0x04, 0x17
        /*006a*/ 	.short	(.L_143 - .L_142)
.L_142:
        /*006c*/ 	.word	0x00000000
        /*0070*/ 	.short	0x000c
        /*0072*/ 	.short	0x005c
        /*0074*/ 	.byte	0x00, 0xf0, 0x11, 0x00


	//----- nvinfo : EIATTR_KPARAM_INFO
	.align		4
.L_143:
        /*0078*/ 	.byte	0x04, 0x17
        /*007a*/ 	.short	(.L_145 - .L_144)
.L_144:
        /*007c*/ 	.word	0x00000000
        /*0080*/ 	.short	0x000b
        /*0082*/ 	.short	0x0058
        /*0084*/ 	.byte	0x00, 0xf0, 0x11, 0x00


	//----- nvinfo : EIATTR_KPARAM_INFO
	.align		4
.L_145:
        /*0088*/ 	.byte	0x04, 0x17
        /*008a*/ 	.short	(.L_147 - .L_146)
.L_146:
        /*008c*/ 	.word	0x00000000
        /*0090*/ 	.short	0x000a
        /*0092*/ 	.short	0x0050
        /*0094*/ 	.byte	0x00, 0xf0, 0x21, 0x00


	//----- nvinfo : EIATTR_KPARAM_INFO
	.align		4
.L_147:
        /*0098*/ 	.byte	0x04, 0x17
        /*009a*/ 	.short	(.L_149 - .L_148)
.L_148:
        /*009c*/ 	.word	0x00000000
        /*00a0*/ 	.short	0x0009
        /*00a2*/ 	.short	0x0048
        /*00a4*/ 	.byte	0x00, 0xf5, 0x21, 0x00


	//----- nvinfo : EIATTR_KPARAM_INFO
	.align		4
.L_149:
        /*00a8*/ 	.byte	0x04, 0x17
        /*00aa*/ 	.short	(.L_151 - .L_150)
.L_150:
        /*00ac*/ 	.word	0x00000000
        /*00b0*/ 	.short	0x0008
        /*00b2*/ 	.short	0x0040
        /*00b4*/ 	.byte	0x00, 0xf5, 0x21, 0x00


	//----- nvinfo : EIATTR_KPARAM_INFO
	.align		4
.L_151:
        /*00b8*/ 	.byte	0x04, 0x17
        /*00ba*/ 	.short	(.L_153 - .L_152)
.L_152:
        /*00bc*/ 	.word	0x00000000
        /*00c0*/ 	.short	0x0007
        /*00c2*/ 	.short	0x0038
        /*00c4*/ 	.byte	0x00, 0xf5, 0x21, 0x00


	//----- nvinfo : EIATTR_KPARAM_INFO
	.align		4
.L_153:
        /*00c8*/ 	.byte	0x04, 0x17
        /*00ca*/ 	.short	(.L_155 - .L_154)
.L_154:
        /*00cc*/ 	.word	0x00000000
        /*00d0*/ 	.short	0x0006
        /*00d2*/ 	.short	0x0030
        /*00d4*/ 	.byte	0x00, 0xf5, 0x21, 0x00


	//----- nvinfo : EIATTR_KPARAM_INFO
	.align		4
.L_155:
        /*00d8*/ 	.byte	0x04, 0x17
        /*00da*/ 	.short	(.L_157 - .L_156)
.L_156:
        /*00dc*/ 	.word	0x00000000
        /*00e0*/ 	.short	0x0005
        /*00e2*/ 	.short	0x0028
        /*00e4*/ 	.byte	0x00, 0xf5, 0x21, 0x00


	//----- nvinfo : EIATTR_KPARAM_INFO
	.align		4
.L_157:
        /*00e8*/ 	.byte	0x04, 0x17
        /*00ea*/ 	.short	(.L_159 - .L_158)
.L_158:
        /*00ec*/ 	.word	0x00000000
        /*00f0*/ 	.short	0x0004
        /*00f2*/ 	.short	0x0020
        /*00f4*/ 	.byte	0x00, 0xf5, 0x21, 0x00


	//----- nvinfo : EIATTR_KPARAM_INFO
	.align		4
.L_159:
        /*00f8*/ 	.byte	0x04, 0x17
        /*00fa*/ 	.short	(.L_161 - .L_160)
.L_160:
        /*00fc*/ 	.word	0x00000000
        /*0100*/ 	.short	0x0003
        /*0102*/ 	.short	0x0018
        /*0104*/ 	.byte	0x00, 0xf5, 0x21, 0x00


	//----- nvinfo : EIATTR_KPARAM_INFO
	.align		4
.L_161:
        /*0108*/ 	.byte	0x04, 0x17
        /*010a*/ 	.short	(.L_163 - .L_162)
.L_162:
        /*010c*/ 	.word	0x00000000
        /*0110*/ 	.short	0x0002
        /*0112*/ 	.short	0x0010
        /*0114*/ 	.byte	0x00, 0xf5, 0x21, 0x00


	//----- nvinfo : EIATTR_KPARAM_INFO
	.align		4
.L_163:
        /*0118*/ 	.byte	0x04, 0x17
        /*011a*/ 	.short	(.L_165 - .L_164)
.L_164:
        /*011c*/ 	.word	0x00000000
        /*0120*/ 	.short	0x0001
        /*0122*/ 	.short	0x0008
        /*0124*/ 	.byte	0x00, 0xf5, 0x21, 0x00


	//----- nvinfo : EIATTR_KPARAM_INFO
	.align		4
.L_165:
        /*0128*/ 	.byte	0x04, 0x17
        /*012a*/ 	.short	(.L_167 - .L_166)
.L_166:
        /*012c*/ 	.word	0x00000000
        /*0130*/ 	.short	0x0000
        /*0132*/ 	.short	0x0000
        /*0134*/ 	.byte	0x00, 0xf5, 0x21, 0x00


	//----- nvinfo : EIATTR_SPARSE_MMA_MASK
	.align		4
.L_167:
        /*0138*/ 	.byte	0x03, 0x50
        /*013a*/ 	.short	0x0000


	//----- nvinfo : EIATTR_MAXREG_COUNT
	.align		4
        /*013c*/ 	.byte	0x03, 0x1b
        /*013e*/ 	.short	0x00ff


	//----- nvinfo : EIATTR_MERCURY_ISA_VERSION
	.align		4
        /*0140*/ 	.byte	0x03, 0x5f
        /*0142*/ 	.short	0x0101


	//----- nvinfo : EIATTR_VRC_CTA_INIT_COUNT
	.align		4
        /*0144*/ 	.byte	0x02, 0x4a
	.zero		1
	.zero		1


	//----- nvinfo : EIATTR_EXIT_INSTR_OFFSETS
	.align		4
        /*0148*/ 	.byte	0x04, 0x1c
        /*014a*/ 	.short	(.L_169 - .L_168)


	//   ....[0]....
.L_168:
        /*014c*/ 	.word	0x00000070


	//   ....[1]....
        /*0150*/ 	.word	0x00002c40


	//----- nvinfo : EIATTR_CRS_STACK_SIZE
	.align		4
.L_169:
        /*0154*/ 	.byte	0x04, 0x1e
        /*0156*/ 	.short	(.L_171 - .L_170)
.L_170:
        /*0158*/ 	.word	0x00000000


	//----- nvinfo : EIATTR_CBANK_PARAM_SIZE
	.align		4
.L_171:
        /*015c*/ 	.byte	0x03, 0x19
        /*015e*/ 	.short	0x0078


	//----- nvinfo : EIATTR_PARAM_CBANK
	.align		4
        /*0160*/ 	.byte	0x04, 0x0a
        /*0162*/ 	.short	(.L_173 - .L_172)
	.align		4
.L_172:
        /*0164*/ 	.word	index@(.nv.constant0._Z14kernelgpuUbou2IdEvPT_S1_S1_S1_S1_S1_S1_S1_S1_S1_S0_iiiiiiii)
        /*0168*/ 	.short	0x0380
        /*016a*/ 	.short	0x0078


	//----- nvinfo : EIATTR_SW_WAR
	.align		4
.L_173:
        /*016c*/ 	.byte	0x04, 0x36
        /*016e*/ 	.short	(.L_175 - .L_174)
.L_174:
        /*0170*/ 	.word	0x00000008
.L_175:


//--------------------- .nv.info._Z14kernelgpuUbou1IdEvPT_S1_S1_S1_S1_S1_S1_S1_S1_S1_S0_iiiiiiii --------------------------
	.section	.nv.info._Z14kernelgpuUbou1IdEvPT_S1_S1_S1_S1_S1_S1_S1_S1_S1_S0_iiiiiiii,"",@"SHT_CUDA_INFO"
	.sectionflags	@""
	.align	4


	//----- nvinfo : EIATTR_CUDA_API_VERSION
	.align		4
        /*0000*/ 	.byte	0x04, 0x37
        /*0002*/ 	.short	(.L_177 - .L_176)
.L_176:
        /*0004*/ 	.word	0x00000082


	//----- nvinfo : EIATTR_KPARAM_INFO
	.align		4
.L_177:
        /*0008*/ 	.byte	0x04, 0x17
        /*000a*/ 	.short	(.L_179 - .L_178)
.L_178:
        /*000c*/ 	.word	0x00000000
        /*0010*/ 	.short	0x0012
        /*0012*/ 	.short	0x0074
        /*0014*/ 	.byte	0x00, 0xf0, 0x11, 0x00


	//----- nvinfo : EIATTR_KPARAM_INFO
	.align		4
.L_179:
        /*0018*/ 	.byte	0x04, 0x17
        /*001a*/ 	.short	(.L_181 - .L_180)
.L_180:
        /*001c*/ 	.word	0x00000000
        /*0020*/ 	.short	0x0011
        /*0022*/ 	.short	0x0070
        /*0024*/ 	.byte	0x00, 0xf0, 0x11, 0x00


	//----- nvinfo : EIATTR_KPARAM_INFO
	.align		4
.L_181:
        /*0028*/ 	.byte	0x04, 0x17
        /*002a*/ 	.short	(.L_183 - .L_182)
.L_182:
        /*002c*/ 	.word	0x00000000
        /*0030*/ 	.short	0x0010
        /*0032*/ 	.short	0x006c
        /*0034*/ 	.byte	0x00, 0xf0, 0x11, 0x00


	//----- nvinfo : EIATTR_KPARAM_INFO
	.align		4
.L_183:
        /*0038*/ 	.byte	0x04, 0x17
        /*003a*/ 	.short	(.L_185 - .L_184)
.L_184:
        /*003c*/ 	.word	0x00000000
        /*0040*/ 	.short	0x000f
        /*0042*/ 	.short	0x0068
        /*0044*/ 	.byte	0x00, 0xf0, 0x11, 0x00


	//----- nvinfo : EIATTR_KPARAM_INFO
	.align		4
.L_185:
        /*0048*/ 	.byte	0x04, 0x17
        /*004a*/ 	.short	(.L_187 - .L_186)
.L_186:
        /*004c*/ 	.word	0x00000000
        /*0050*/ 	.short	0x000e
        /*0052*/ 	.short	0x0064
        /*0054*/ 	.byte	0x00, 0xf0, 0x11, 0x00


	//----- nvinfo : EIATTR_KPARAM_INFO
	.align		4
.L_187:
        /*0058*/ 	.byte	0x04, 0x17
        /*005a*/ 	.short	(.L_189 - .L_188)
.L_188:
        /*005c*/ 	.word	0x00000000
        /*0060*/ 	.short	0x000d
        /*0062*/ 	.short	0x0060
        /*0064*/ 	.byte	0x00, 0xf0, 0x11, 0x00


	//----- nvinfo : EIATTR_KPARAM_INFO
	.align		4
.L_189:
        /*0068*/ 	.byte	0x04, 0x17
        /*006a*/ 	.short	(.L_191 - .L_190)
.L_190:
        /*006c*/ 	.word	0x00000000
        /*0070*/ 	.short	0x000c
        /*0072*/ 	.short	0x005c
        /*0074*/ 	.byte	0x00, 0xf0, 0x11, 0x00


	//----- nvinfo : EIATTR_KPARAM_INFO
	.align		4
.L_191:
        /*0078*/ 	.byte	0x04, 0x17
        /*007a*/ 	.short	(.L_193 - .L_192)
.L_192:
        /*007c*/ 	.word	0x00000000
        /*0080*/ 	.short	0x000b
        /*0082*/ 	.short	0x0058
        /*0084*/ 	.byte	0x00, 0xf0, 0x11, 0x00


	//----- nvinfo : EIATTR_KPARAM_INFO
	.align		4
.L_193:
        /*0088*/ 	.byte	0x04, 0x17
        /*008a*/ 	.short	(.L_195 - .L_194)
.L_194:
        /*008c*/ 	.word	0x00000000
        /*0090*/ 	.short	0x000a
        /*0092*/ 	.short	0x0050
        /*0094*/ 	.byte	0x00, 0xf0, 0x21, 0x00


	//----- nvinfo : EIATTR_KPARAM_INFO
	.align		4
.L_195:
        /*0098*/ 	.byte	0x04, 0x17
        /*009a*/ 	.short	(.L_197 - .L_196)
.L_196:
        /*009c*/ 	.word	0x00000000
        /*00a0*/ 	.short	0x0009
        /*00a2*/ 	.short	0x0048
        /*00a4*/ 	.byte	0x00, 0xf5, 0x21, 0x00


	//----- nvinfo : EIATTR_KPARAM_INFO
	.align		4
.L_197:
        /*00a8*/ 	.byte	0x04, 0x17
        /*00aa*/ 	.short	(.L_199 - .L_198)
.L_198:
        /*00ac*/ 	.word	0x00000000
        /*00b0*/ 	.short	0x0008
        /*00b2*/ 	.short	0x0040
        /*00b4*/ 	.byte	0x00, 0xf5, 0x21, 0x00


	//----- nvinfo : EIATTR_KPARAM_INFO
	.align		4
.L_199:
        /*00b8*/ 	.byte	0x04, 0x17
        /*00ba*/ 	.short	(.L_201 - .L_200)
.L_200:
        /*00bc*/ 	.word	0x00000000
        /*00c0*/ 	.short	0x0007
        /*00c2*/ 	.short	0x0038
        /*00c4*/ 	.byte	0x00, 0xf5, 0x21, 0x00


	//----- nvinfo : EIATTR_KPARAM_INFO
	.align		4
.L_201:
        /*00c8*/ 	.byte	0x04, 0x17
        /*00ca*/ 	.short	(.L_203 - .L_202)
.L_202:
        /*00cc*/ 	.word	0x00000000
        /*00d0*/ 	.short	0x0006
        /*00d2*/ 	.short	0x0030
        /*00d4*/ 	.byte	0x00, 0xf5, 0x21, 0x00


	//----- nvinfo : EIATTR_KPARAM_INFO
	.align		4
.L_203:
        /*00d8*/ 	.byte	0x04, 0x17
        /*00da*/ 	.short	(.L_205 - .L_204)
.L_204:
        /*00dc*/ 	.word	0x00000000
        /*00e0*/ 	.short	0x0005
        /*00e2*/ 	.short	0x0028
        /*00e4*/ 	.byte	0x00, 0xf5, 0x21, 0x00


	//----- nvinfo : EIATTR_KPARAM_INFO
	.align		4
.L_205:
        /*00e8*/ 	.byte	0x04, 0x17
        /*00ea*/ 	.short	(.L_207 - .L_206)
.L_206:
        /*00ec*/ 	.word	0x00000000
        /*00f0*/ 	.short	0x0004
        /*00f2*/ 	.short	0x0020
        /*00f4*/ 	.byte	0x00, 0xf5, 0x21, 0x00


	//----- nvinfo : EIATTR_KPARAM_INFO
	.align		4
.L_207:
        /*00f8*/ 	.byte	0x04, 0x17
        /*00fa*/ 	.short	(.L_209 - .L_208)
.L_208:
        /*00fc*/ 	.word	0x00000000
        /*0100*/ 	.short	0x0003
        /*0102*/ 	.short	0x0018
        /*0104*/ 	.byte	0x00, 0xf5, 0x21, 0x00


	//----- nvinfo : EIATTR_KPARAM_INFO
	.align		4
.L_209:
        /*0108*/ 	.byte	0x04, 0x17
        /*010a*/ 	.short	(.L_211 - .L_210)
.L_210:
        /*010c*/ 	.word	0x00000000
        /*0110*/ 	.short	0x0002
        /*0112*/ 	.short	0x0010
        /*0114*/ 	.byte	0x00, 0xf5, 0x21, 0x00


	//----- nvinfo : EIATTR_KPARAM_INFO
	.align		4
.L_211:
        /*0118*/ 	.byte	0x04, 0x17
        /*011a*/ 	.short	(.L_213 - .L_212)
.L_212:
        /*011c*/ 	.word	0x00000000
        /*0120*/ 	.short	0x0001
        /*0122*/ 	.short	0x0008
        /*0124*/ 	.byte	0x00, 0xf5, 0x21, 0x00


	//----- nvinfo : EIATTR_KPARAM_INFO
	.align		4
.L_213:
        /*0128*/ 	.byte	0x04, 0x17
        /*012a*/ 	.short	(.L_215 - .L_214)
.L_214:
        /*012c*/ 	.word	0x00000000
        /*0130*/ 	.short	0x0000
        /*0132*/ 	.short	0x0000
        /*0134*/ 	.byte	0x00, 0xf5, 0x21, 0x00


	//----- nvinfo : EIATTR_SPARSE_MMA_MASK
	.align		4
.L_215:
        /*0138*/ 	.byte	0x03, 0x50
        /*013a*/ 	.short	0x0000


	//----- nvinfo : EIATTR_MAXREG_COUNT
	.align		4
        /*013c*/ 	.byte	0x03, 0x1b
        /*013e*/ 	.short	0x00ff


	//----- nvinfo : EIATTR_MERCURY_ISA_VERSION
	.align		4
        /*0140*/ 	.byte	0x03, 0x5f
        /*0142*/ 	.short	0x0101


	//----- nvinfo : EIATTR_VRC_CTA_INIT_COUNT
	.align		4
        /*0144*/ 	.byte	0x02, 0x4a
	.zero		1
	.zero		1


	//----- nvinfo : EIATTR_EXIT_INSTR_OFFSETS
	.align		4
        /*0148*/ 	.byte	0x04, 0x1c
        /*014a*/ 	.short	(.L_217 - .L_216)


	//   ....[0]....
.L_216:
        /*014c*/ 	.word	0x00000070


	//   ....[1]....
        /*0150*/ 	.word	0x000001d0


	//----- nvinfo : EIATTR_CRS_STACK_SIZE
	.align		4
.L_217:
        /*0154*/ 	.byte	0x04, 0x1e
        /*0156*/ 	.short	(.L_219 - .L_218)
.L_218:
        /*0158*/ 	.word	0x00000000


	//----- nvinfo : EIATTR_CBANK_PARAM_SIZE
	.align		4
.L_219:
        /*015c*/ 	.byte	0x03, 0x19
        /*015e*/ 	.short	0x0078


	//----- nvinfo : EIATTR_PARAM_CBANK
	.align		4
        /*0160*/ 	.byte	0x04, 0x0a
        /*0162*/ 	.short	(.L_221 - .L_220)
	.align		4
.L_220:
        /*0164*/ 	.word	index@(.nv.constant0._Z14kernelgpuUbou1IdEvPT_S1_S1_S1_S1_S1_S1_S1_S1_S1_S0_iiiiiiii)
        /*0168*/ 	.short	0x0380
        /*016a*/ 	.short	0x0078


	//----- nvinfo : EIATTR_SW_WAR
	.align		4
.L_221:
        /*016c*/ 	.byte	0x04, 0x36
        /*016e*/ 	.short	(.L_223 - .L_222)
.L_222:
        /*0170*/ 	.word	0x00000008
.L_223:


//--------------------- .nv.callgraph             --------------------------
	.section	.nv.callgraph,"",@"SHT_CUDA_CALLGRAPH"
	.align	4
	.sectionentsize	8
	.align		4
        /*0000*/ 	.word	0x00000000
	.align		4
        /*0004*/ 	.word	0xffffffff
	.align		4
        /*0008*/ 	.word	0x00000000
	.align		4
        /*000c*/ 	.word	0xfffffffe
	.align		4
        /*0010*/ 	.word	0x00000000
	.align		4
        /*0014*/ 	.word	0xfffffffd
	.align		4
        /*0018*/ 	.word	0x00000000
	.align		4
        /*001c*/ 	.word	0xfffffffc


//--------------------- .text._Z14kernelgpuUbou2IfEvPT_S1_S1_S1_S1_S1_S1_S1_S1_S1_S0_iiiiiiii --------------------------
	.section	.text._Z14kernelgpuUbou2IfEvPT_S1_S1_S1_S1_S1_S1_S1_S1_S1_S0_iiiiiiii,"ax",@progbits
	.align	128
        .global         _Z14kernelgpuUbou2IfEvPT_S1_S1_S1_S1_S1_S1_S1_S1_S1_S0_iiiiiiii
        .type           _Z14kernelgpuUbou2IfEvPT_S1_S1_S1_S1_S1_S1_S1_S1_S1_S0_iiiiiiii,@function
        .size           _Z14kernelgpuUbou2IfEvPT_S1_S1_S1_S1_S1_S1_S1_S1_S1_S0_iiiiiiii,(.L_x_57 - _Z14kernelgpuUbou2IfEvPT_S1_S1_S1_S1_S1_S1_S1_S1_S1_S0_iiiiiiii)
        .other          _Z14kernelgpuUbou2IfEvPT_S1_S1_S1_S1_S1_S1_S1_S1_S1_S0_iiiiiiii,@"STO_CUDA_ENTRY STV_DEFAULT"
_Z14kernelgpuUbou2IfEvPT_S1_S1_S1_S1_S1_S1_S1_S1_S1_S0_iiiiiiii:
.text._Z14kernelgpuUbou2IfEvPT_S1_S1_S1_S1_S1_S1_S1_S1_S1_S0_iiiiiiii:
[----:B------:R-:W-:Y:S01]  /*0000*/  LDC R1, c[0x0][0x37c] ;  /* 0x0000df00ff017b82 */ /* 0x000fe20000000800 */
[----:B------:R-:W0:Y:S07]  /*0010*/  S2R R3, SR_TID.X ;  /* 0x0000000000037919 */ /* 0x000e2e0000002100 */
[----:B------:R-:W0:Y:S01]  /*0020*/  S2UR UR4, SR_CTAID.X ;  /* 0x00000000000479c3 */ /* 0x000e220000002500 */
[----:B------:R-:W1:Y:S07]  /*0030*/  LDCU UR5, c[0x0][0x3d8] ;  /* 0x00007b00ff0577ac */ /* 0x000e6e0008000800 */
[----:B------:R-:W0:Y:S02]  /*0040*/  LDC R2, c[0x0][0x360] ;  /* 0x0000d800ff027b82 */ /* 0x000e240000000800 */
[----:B0-----:R-:W-:-:S05]  /*0050*/  IMAD R3, R2, UR4, R3 ;  /* 0x0000000402037c24 */ /* 0x001fca000f8e0203 */
[----:B-1----:R-:W-:-:S13]  /*0060*/  ISETP.GE.AND P0, PT, R3, UR5, PT ;  /* 0x0000000503007c0c */ /* 0x002fda000bf06270 */
[----:B------:R-:W-:Y:S05]  /*0070*/  @P0 EXIT ;  /* 0x000000000000094d */ /* 0x000fea0003800000 */
[----:B------:R-:W0:Y:S01]  /*0080*/  LDCU UR4, c[0x0][0x370] ;  /* 0x00006e00ff0477ac */ /* 0x000e220008000800 */
[----:B------:R-:W1:Y:S01]  /*0090*/  LDCU.64 UR6, c[0x0][0x358] ;  /* 0x00006b00ff0677ac */ /* 0x000e620008000a00 */
[----:B0-----:R-:W-:-:S07]  /*00a0*/  IMAD R2, R2, UR4, RZ ;  /* 0x0000000402027c24 */ /* 0x001fce000f8e02ff */
.L_x_16:
[----:B---3--:R-:W0:Y:S08]  /*00b0*/  LDC.64 R4, c[0x0][0x390] ;  /* 0x0000e400ff047b82 */ /* 0x008e300000000a00 */
[----:B------:R-:W2:Y:S08]  /*00c0*/  LDC R19, c[0x0][0x3d8] ;  /* 0x0000f600ff137b82 */ /* 0x000eb00000000800 */
[----:B------:R-:W3:Y:S01]  /*00d0*/  LDC.64 R14, c[0x0][0x3b0] ;  /* 0x0000ec00ff0e7b82 */ /* 0x000ee20000000a00 */
[----:B0-----:R-:W-:-:S07]  /*00e0*/  IMAD.WIDE R4, R3, 0x4, R4 ;  /* 0x0000000403047825 */ /* 0x001fce00078e0204 */
[----:B------:R-:W0:Y:S01]  /*00f0*/  LDC.64 R8, c[0x0][0x3c8] ;  /* 0x0000f200ff087b82 */ /* 0x000e220000000a00 */
[----:B-1----:R-:W4:Y:S01]  /*0100*/  LDG.E R37, desc[UR6][R4.64] ;  /* 0x0000000604257981 */ /* 0x002f22000c1e1900 */
[----:B--2---:R-:W-:-:S04]  /*0110*/  IMAD.WIDE R6, R19, 0x4, R4 ;  /* 0x0000000413067825 */ /* 0x004fc800078e0204 */
[----:B------:R-:W-:Y:S02]  /*0120*/  IMAD.WIDE R20, R19, 0x4, R6 ;  /* 0x0000000413147825 */ /* 0x000fe400078e0206 */
[----:B------:R1:W5:Y:S02]  /*0130*/  LDG.E R7, desc[UR6][R6.64] ;  /* 0x0000000606077981 */ /* 0x000364000c1e1900 */
[----:B---3--:R-:W-:Y:S02]  /*0140*/  IMAD.WIDE R14, R3, 0x4, R14 ;  /* 0x00000004030e7825 */ /* 0x008fe400078e020e */
[----:B------:R1:W5:Y:S02]  /*0150*/  LDG.E R45, desc[UR6][R20.64] ;  /* 0x00000006142d7981 */ /* 0x000364000c1e1900 */
[C---:B------:R-:W-:Y:S02]  /*0160*/  IMAD.WIDE R10, R19.reuse, 0x4, R20 ;  /* 0x00000004130a7825 */ /* 0x040fe400078e0214 */
[----:B0-----:R1:W5:Y:S02]  /*0170*/  LDG.E R12, desc[UR6][R8.64] ;  /* 0x00000006080c7981 */ /* 0x001364000c1e1900 */
[----:B------:R-:W-:-:S02]  /*0180*/  IMAD.WIDE R18, R19, 0x4, R14 ;  /* 0x0000000413127825 */ /* 0x000fc400078e020e */
[----:B------:R1:W5:Y:S04]  /*0190*/  LDG.E R11, desc[UR6][R10.64] ;  /* 0x000000060a0b7981 */ /* 0x000368000c1e1900 */
[----:B------:R1:W5:Y:S04]  /*01a0*/  LDG.E R14, desc[UR6][R14.64] ;  /* 0x000000060e0e7981 */ /* 0x000368000c1e1900 */
[----:B------:R1:W5:Y:S04]  /*01b0*/  LDG.E R18, desc[UR6][R18.64] ;  /* 0x0000000612127981 */ /* 0x000368000c1e1900 */
[----:B------:R1:W5:Y:S04]  /*01c0*/  LDG.E R16, desc[UR6][R8.64+0x10] ;  /* 0x0000100608107981 */ /* 0x000368000c1e1900 */
[----:B------:R1:W5:Y:S04]  /*01d0*/  LDG.E R42, desc[UR6][R8.64+0x14] ;  /* 0x00001406082a7981 */ /* 0x000368000c1e1900 */
[----:B------:R1:W5:Y:S04]  /*01e0*/  LDG.E R5, desc[UR6][R8.64+0x18] ;  /* 0x0000180608057981 */ /* 0x000368000c1e1900 */
[----:B------:R1:W5:Y:S01]  /*01f0*/  LDG.E R0, desc[UR6][R8.64+0x1c] ;  /* 0x00001c0608007981 */ /* 0x000362000c1e1900 */
[----:B------:R-:W-:Y:S01]  /*0200*/  BSSY.RECONVERGENT B0, `(.L_x_0) ;  /* 0x000000e000007945 */ /* 0x000fe20003800200 */
[----:B----4-:R-:W-:-:S04]  /*0210*/  IADD3 R4, PT, PT, R37, 0x1800000, RZ ;  /* 0x0180000025047810 */ /* 0x010fc80007ffe0ff */
[----:B------:R-:W-:-:S04]  /*0220*/  LOP3.LUT R4, R4, 0x7f800000, RZ, 0xc0, !PT ;  /* 0x7f80000004047812 */ /* 0x000fc800078ec0ff */
[----:B------:R-:W-:-:S13]  /*0230*/  ISETP.GT.U32.AND P0, PT, R4, 0x1ffffff, PT ;  /* 0x01ffffff0400780c */ /* 0x000fda0003f04070 */
[----:B-1----:R-:W-:Y:S05]  /*0240*/  @P0 BRA `(.L_x_1) ;  /* 0x0000000000140947 */ /* 0x002fea0003800000 */
[----:B------:R-:W-:Y:S02]  /*0250*/  MOV R4, R37 ;  /* 0x0000002500047202 */ /* 0x000fe40000000f00 */
[----:B------:R-:W-:-:S07]  /*0260*/  MOV R8, 0x280 ;  /* 0x0000028000087802 */ /* 0x000fce0000000f00 */
[----:B-----5:R-:W-:Y:S05]  /*0270*/  CALL.REL.NOINC `($__internal_0_$__cuda_sm20_rcp_rn_f32_slowpath) ;  /* 0x0000001800d47944 */ /* 0x020fea0003c00000 */
[----:B------:R-:W-:Y:S01]  /*0280*/  MOV R35, R24 ;  /* 0x0000001800237202 */ /* 0x000fe20000000f00 */
[----:B------:R-:W-:Y:S06]  /*0290*/  BRA `(.L_x_2) ;  /* 0x0000000000107947 */ /* 0x000fec0003800000 */
.L_x_1:
[----:B------:R-:W0:Y:S02]  /*02a0*/  MUFU.RCP R4, R37 ;  /* 0x0000002500047308 */ /* 0x000e240000001000 */
[----:B0-----:R-:W-:-:S04]  /*02b0*/  FFMA R6, R37, R4, -1 ;  /* 0xbf80000025067423 */ /* 0x001fc80000000004 */
[----:B------:R-:W-:-:S04]  /*02c0*/  FADD.FTZ R35, -R6, -RZ ;  /* 0x800000ff06237221 */ /* 0x000fc80000010100 */
[----:B------:R-:W-:-:S07]  /*02d0*/  FFMA R35, R4, R35, R4 ;  /* 0x0000002304237223 */ /* 0x000fce0000000004 */
.L_x_2:
[----:B------:R-:W-:Y:S05]  /*02e0*/  BSYNC.RECONVERGENT B0 ;  /* 0x0000000000007941 */ /* 0x000fea0003800200 */
.L_x_0:
[----:B------:R-:W-:Y:S01]  /*02f0*/  FMUL R13, R37, R37 ;  /* 0x00000025250d7220 */ /* 0x000fe20000400000 */
[----:B------:R-:W-:Y:S04]  /*0300*/  BSSY.RECONVERGENT B0, `(.L_x_3) ;  /* 0x000000e000007945 */ /* 0x000fe80003800200 */
[----:B------:R-:W-:-:S04]  /*0310*/  IADD3 R4, PT, PT, R13, 0x1800000, RZ ;  /* 0x018000000d047810 */ /* 0x000fc80007ffe0ff */
[----:B------:R-:W-:-:S04]  /*0320*/  LOP3.LUT R4, R4, 0x7f800000, RZ, 0xc0, !PT ;  /* 0x7f80000004047812 */ /* 0x000fc800078ec0ff */
[----:B------:R-:W-:-:S13]  /*0330*/  ISETP.GT.U32.AND P0, PT, R4, 0x1ffffff, PT ;  /* 0x01ffffff0400780c */ /* 0x000fda0003f04070 */
[----:B------:R-:W-:Y:S05]  /*0340*/  @P0 BRA `(.L_x_4) ;  /* 0x0000000000140947 */ /* 0x000fea0003800000 */
[----:B------:R-:W-:Y:S02]  /*0350*/  MOV R4, R13 ;  /* 0x0000000d00047202 */ /* 0x000fe40000000f00 */
[----:B------:R-:W-:-:S07]  /*0360*/  MOV R8, 0x380 ;  /* 0x0000038000087802 */ /* 0x000fce0000000f00 */
[----:B-----5:R-:W-:Y:S05]  /*0370*/  CALL.REL.NOINC `($__internal_0_$__cuda_sm20_rcp_rn_f32_slowpath) ;  /* 0x0000001800947944 */ /* 0x020fea0003c00000 */
[----:B------:R-:W-:Y:S01]  /*0380*/  MOV R34, R24 ;  /* 0x0000001800227202 */ /* 0x000fe20000000f00 */
[----:B------:R-:W-:Y:S06]  /*0390*/  BRA `(.L_x_5) ;  /* 0x0000000000107947 */ /* 0x000fec0003800000 */
.L_x_4:
[----:B------:R-:W0:Y:S02]  /*03a0*/  MUFU.RCP R34, R13 ;  /* 0x0000000d00227308 */ /* 0x000e240000001000 */
[----:B0-----:R-:W-:-:S04]  /*03b0*/  FFMA R4, R13, R34, -1 ;  /* 0xbf8000000d047423 */ /* 0x001fc80000000022 */
[----:B------:R-:W-:-:S04]  /*03c0*/  FADD.FTZ R9, -R4, -RZ ;  /* 0x800000ff04097221 */ /* 0x000fc80000010100 */
[----:B------:R-:W-:-:S07]  /*03d0*/  FFMA R34, R34, R9, R34 ;  /* 0x0000000922227223 */ /* 0x000fce0000000022 */
.L_x_5:
[----:B------:R-:W-:Y:S05]  /*03e0*/  BSYNC.RECONVERGENT B0 ;  /* 0x0000000000007941 */ /* 0x000fea0003800200 */
.L_x_3:
[----:B-----5:R-:W-:Y:S01]  /*03f0*/  FMUL R13, R45, R45 ;  /* 0x0000002d2d0d7220 */ /* 0x020fe20000400000 */
[----:B------:R-:W-:Y:S01]  /*0400*/  FMUL R9, R7, R7 ;  /* 0x0000000707097220 */ /* 0x000fe20000400000 */
[C---:B------:R-:W-:Y:S01]  /*0410*/  FMUL R53, R12.reuse, R35 ;  /* 0x000000230c357220 */ /* 0x040fe20000400000 */
[----:B------:R-:W-:Y:S01]  /*0420*/  FADD R10, R12, -1 ;  /* 0xbf8000000c0a7421 */ /* 0x000fe20000000000 */
[----:B------:R-:W-:Y:S01]  /*0430*/  FMUL R4, R13, R34 ;  /* 0x000000220d047220 */ /* 0x000fe20000400000 */
[----:B------:R-:W-:Y:S01]  /*0440*/  FMUL R28, R45, R18 ;  /* 0x000000122d1c7220 */ /* 0x000fe20000400000 */
[----:B------:R-:W-:Y:S02]  /*0450*/  BSSY.RECONVERGENT B0, `(.L_x_6) ;  /* 0x0000013000007945 */ /* 0x000fe40003800200 */
[----:B------:R-:W-:Y:S01]  /*0460*/  FFMA R4, R9, R34, R4 ;  /* 0x0000002209047223 */ /* 0x000fe20000000004 */
[----:B------:R-:W-:-:S03]  /*0470*/  FFMA R28, R7, R14, R28 ;  /* 0x0000000e071c7223 */ /* 0x000fc6000000001c */
[----:B------:R-:W-:-:S04]  /*0480*/  FMUL R4, R37, R4 ;  /* 0x0000000425047220 */ /* 0x000fc80000400000 */
[----:B------:R-:W-:-:S04]  /*0490*/  FFMA R22, R4, -0.5, R11 ;  /* 0xbf00000004167823 */ /* 0x000fc8000000000b */
[----:B------:R-:W-:-:S04]  /*04a0*/  FMUL R53, R22, R53 ;  /* 0x0000003516357220 */ /* 0x000fc80000400000 */
[----:B------:R-:W-:-:S04]  /*04b0*/  FMUL R4, R10, R53 ;  /* 0x000000350a047220 */ /* 0x000fc80000400000 */
[----:B------:R0:W1:Y:S01]  /*04c0*/  MUFU.RSQ R9, R4 ;  /* 0x0000000400097308 */ /* 0x0000620000001400 */
[----:B------:R-:W-:-:S04]  /*04d0*/  IADD3 R6, PT, PT, R4, -0xd000000, RZ ;  /* 0xf300000004067810 */ /* 0x000fc80007ffe0ff */
[----:B------:R-:W-:-:S13]  /*04e0*/  ISETP.GT.U32.AND P0, PT, R6, 0x727fffff, PT ;  /* 0x727fffff0600780c */ /* 0x000fda0003f04070 */
[----:B01----:R-:W-:Y:S05]  /*04f0*/  @!P0 BRA `(.L_x_7) ;  /* 0x0000000000108947 */ /* 0x003fea0003800000 */
[----:B------:R-:W-:-:S07]  /*0500*/  MOV R15, 0x520 ;  /* 0x00000520000f7802 */ /* 0x000fce0000000f00 */
[----:B------:R-:W-:Y:S05]  /*0510*/  CALL.REL.NOINC `($__internal_1_$__cuda_sm20_sqrt_rn_f32_slowpath) ;  /* 0x0000001c00007944 */ /* 0x000fea0003c00000 */
[----:B------:R-:W-:Y:S01]  /*0520*/  MOV R23, R6 ;  /* 0x0000000600177202 */ /* 0x000fe20000000f00 */
[----:B------:R-:W-:Y:S06]  /*0530*/  BRA `(.L_x_8) ;  /* 0x0000000000107947 */ /* 0x000fec0003800000 */
.L_x_7:
[----:B------:R-:W-:Y:S01]  /*0540*/  FMUL.FTZ R23, R4, R9 ;  /* 0x0000000904177220 */ /* 0x000fe20000410000 */
[----:B------:R-:W-:-:S03]  /*0550*/  FMUL.FTZ R6, R9, 0.5 ;  /* 0x3f00000009067820 */ /* 0x000fc60000410000 */
[----:B------:R-:W-:-:S04]  /*0560*/  FFMA R4, -R23, R23, R4 ;  /* 0x0000001717047223 */ /* 0x000fc80000000104 */
[----:B------:R-:W-:-:S07]  /*0570*/  FFMA R23, R4, R6, R23 ;  /* 0x0000000604177223 */ /* 0x000fce0000000017 */
.L_x_8:
[----:B------:R-:W-:Y:S05]  /*0580*/  BSYNC.RECONVERGENT B0 ;  /* 0x0000000000007941 */ /* 0x000fea0003800200 */
.L_x_6:
[----:B------:R-:W-:-:S04]  /*0590*/  IADD3 R4, PT, PT, R12, 0x1800000, RZ ;  /* 0x018000000c047810 */ /* 0x000fc80007ffe0ff */
[----:B------:R-:W-:-:S04]  /*05a0*/  LOP3.LUT R4, R4, 0x7f800000, RZ, 0xc0, !PT ;  /* 0x7f80000004047812 */ /* 0x000fc800078ec0ff */
[----:B------:R-:W-:-:S13]  /*05b0*/  ISETP.GT.U32.AND P0, PT, R4, 0x1ffffff, PT ;  /* 0x01ffffff0400780c */ /* 0x000fda0003f04070 */
[----:B------:R-:W-:Y:S05]  /*05c0*/  @P0 BRA `(.L_x_9) ;  /* 0x0000000000140947 */ /* 0x000fea0003800000 */
[----:B------:R-:W-:Y:S02]  /*05d0*/  MOV R4, R12 ;  /* 0x0000000c00047202 */ /* 0x000fe40000000f00 */
[----:B------:R-:W-:-:S07]  /*05e0*/  MOV R8, 0x600 ;  /* 0x0000060000087802 */ /* 0x000fce0000000f00 */
[----:B------:R-:W-:Y:S05]  /*05f0*/  CALL.REL.NOINC `($__internal_0_$__cuda_sm20_rcp_rn_f32_slowpath) ;  /* 0x0000001400f47944 */ /* 0x000fea0003c00000 */
[----:B------:R-:W-:Y:S01]  /*0600*/  MOV R31, R24 ;  /* 0x00000018001f7202 */ /* 0x000fe20000000f00 */
[----:B------:R-:W-:Y:S06]  /*0610*/  BRA `(.L_x_10) ;  /* 0x0000000000107947 */ /* 0x000fec0003800000 */
.L_x_9:
[----:B------:R-:W0:Y:S02]  /*0620*/  MUFU.RCP R31, R12 ;  /* 0x0000000c001f7308 */ /* 0x000e240000001000 */
[----:B0-----:R-:W-:-:S04]  /*0630*/  FFMA R4, R12, R31, -1 ;  /* 0xbf8000000c047423 */ /* 0x001fc8000000001f */
[----:B------:R-:W-:-:S04]  /*0640*/  FADD.FTZ R4, -R4, -RZ ;  /* 0x800000ff04047221 */ /* 0x000fc80000010100 */
[----:B------:R-:W-:-:S07]  /*0650*/  FFMA R31, R31, R4, R31 ;  /* 0x000000041f1f7223 */ /* 0x000fce000000001f */
.L_x_10:
[----:B------:R-:W-:Y:S01]  /*0660*/  IADD3 R4, PT, PT, R22, 0x1800000, RZ ;  /* 0x0180000016047810 */ /* 0x000fe20007ffe0ff */
[----:B------:R-:W-:Y:S01]  /*0670*/  FMUL R30, R28, R35 ;  /* 0x000000231c1e7220 */ /* 0x000fe20000400000 */
[----:B------:R-:W-:Y:S02]  /*0680*/  BSSY.RECONVERGENT B0, `(.L_x_11) ;  /* 0x000000e000007945 */ /* 0x000fe40003800200 */
[----:B------:R-:W-:Y:S01]  /*0690*/  LOP3.LUT R4, R4, 0x7f800000, RZ, 0xc0, !PT ;  /* 0x7f80000004047812 */ /* 0x000fe200078ec0ff */
[----:B------:R-:W-:-:S03]  /*06a0*/  FMUL R20, R30, 1000 ;  /* 0x447a00001e147820 */ /* 0x000fc60000400000 */
[----:B------:R-:W-:-:S13]  /*06b0*/  ISETP.GT.U32.AND P0, PT, R4, 0x1ffffff, PT ;  /* 0x01ffffff0400780c */ /* 0x000fda0003f04070 */
[----:B------:R-:W-:Y:S05]  /*06c0*/  @P0 BRA `(.L_x_12) ;  /* 0x0000000000140947 */ /* 0x000fea0003800000 */
[----:B------:R-:W-:Y:S02]  /*06d0*/  MOV R4, R22 ;  /* 0x0000001600047202 */ /* 0x000fe40000000f00 */
[----:B------:R-:W-:-:S07]  /*06e0*/  MOV R8, 0x700 ;  /* 0x0000070000087802 */ /* 0x000fce0000000f00 */
[----:B------:R-:W-:Y:S05]  /*06f0*/  CALL.REL.NOINC `($__internal_0_$__cuda_sm20_rcp_rn_f32_slowpath) ;  /* 0x0000001400b47944 */ /* 0x000fea0003c00000 */
[----:B------:R-:W-:Y:S01]  /*0700*/  MOV R12, R24 ;  /* 0x00000018000c7202 */ /* 0x000fe20000000f00 */
[----:B------:R-:W-:Y:S06]  /*0710*/  BRA `(.L_x_13) ;  /* 0x0000000000107947 */ /* 0x000fec0003800000 */
.L_x_12:
[----:B------:R-:W0:Y:S02]  /*0720*/  MUFU.RCP R9, R22 ;  /* 0x0000001600097308 */ /* 0x000e240000001000 */
[----:B0-----:R-:W-:-:S04]  /*0730*/  FFMA R4, R22, R9, -1 ;  /* 0xbf80000016047423 */ /* 0x001fc80000000009 */
[----:B------:R-:W-:-:S04]  /*0740*/  FADD.FTZ R4, -R4, -RZ ;  /* 0x800000ff04047221 */ /* 0x000fc80000010100 */
[----:B------:R-:W-:-:S07]  /*0750*/  FFMA R12, R9, R4, R9 ;  /* 0x00000004090c7223 */ /* 0x000fce0000000009 */
.L_x_13:
[----:B------:R-:W-:Y:S05]  /*0760*/  BSYNC.RECONVERGENT B0 ;  /* 0x0000000000007941 */ /* 0x000fea0003800200 */
.L_x_11:
[----:B------:R-:W-:Y:S01]  /*0770*/  IADD3 R4, PT, PT, R10, 0x1800000, RZ ;  /* 0x018000000a047810 */ /* 0x000fe20007ffe0ff */
[-C--:B------:R-:W-:Y:S01]  /*0780*/  FMUL R19, R22, R35.reuse ;  /* 0x0000002316137220 */ /* 0x080fe20000400000 */
[----:B------:R-:W-:Y:S02]  /*0790*/  FMUL R15, R11, R35 ;  /* 0x000000230b0f7220 */ /* 0x000fe40000400000 */
[----:B------:R-:W-:Y:S01]  /*07a0*/  LOP3.LUT R4, R4, 0x7f800000, RZ, 0xc0, !PT ;  /* 0x7f80000004047812 */ /* 0x000fe200078ec0ff */
[----:B------:R-:W-:-:S03]  /*07b0*/  FMUL R17, R10, R19 ;  /* 0x000000130a117220 */ /* 0x000fc60000400000 */
[----:B------:R-:W-:-:S13]  /*07c0*/  ISETP.GT.U32.AND P0, PT, R4, 0x1ffffff, PT ;  /* 0x01ffffff0400780c */ /* 0x000fda0003f04070 */
[----:B------:R-:W-:Y:S05]  /*07d0*/  @P0 BRA `(.L_x_14) ;  /* 0x0000000000100947 */ /* 0x000fea0003800000 */
[----:B------:R-:W-:Y:S02]  /*07e0*/  MOV R4, R10 ;  /* 0x0000000a00047202 */ /* 0x000fe40000000f00 */
[----:B------:R-:W-:-:S07]  /*07f0*/  MOV R8, 0x810 ;  /* 0x0000081000087802 */ /* 0x000fce0000000f00 */
[----:B------:R-:W-:Y:S05]  /*0800*/  CALL.REL.NOINC `($__internal_0_$__cuda_sm20_rcp_rn_f32_slowpath) ;  /* 0x0000001400707944 */ /* 0x000fea0003c00000 */
[----:B------:R-:W-:Y:S05]  /*0810*/  BRA `(.L_x_15) ;  /* 0x0000000000107947 */ /* 0x000fea0003800000 */
.L_x_14:
[----:B------:R-:W0:Y:S02]  /*0820*/  MUFU.RCP R9, R10 ;  /* 0x0000000a00097308 */ /* 0x000e240000001000 */
[----:B0-----:R-:W-:-:S04]  /*0830*/  FFMA R4, R10, R9, -1 ;  /* 0xbf8000000a047423 */ /* 0x001fc80000000009 */
[----:B------:R-:W-:-:S04]  /*0840*/  FADD.FTZ R4, -R4, -RZ ;  /* 0x800000ff04047221 */ /* 0x000fc80000010100 */
[----:B------:R-:W-:-:S07]  /*0850*/  FFMA R24, R9, R4, R9 ;  /* 0x0000000409187223 */ /* 0x000fce0000000009 */
.L_x_15:
[----:B------:R-:W-:Y:S01]  /*0860*/  FMUL R4, |R20|, 2.8853900432586669922 ;  /* 0x4038aa3b14047820 */ /* 0x000fe20000400200 */
[C-C-:B------:R-:W-:Y:S01]  /*0870*/  FFMA R13, R23.reuse, -1000, R20.reuse ;  /* 0xc47a0000170d7823 */ /* 0x140fe20000000014 */
[----:B------:R-:W-:Y:S01]  /*0880*/  FFMA R9, R23, 1000, R20 ;  /* 0x447a000017097823 */ /* 0x000fe20000000014 */
[----:B------:R-:W-:Y:S01]  /*0890*/  FFMA R32, R10, R19, R17 ;  /* 0x000000130a207223 */ /* 0x000fe20000000011 */
[----:B------:R-:W-:Y:S02]  /*08a0*/  HFMA2 R19, -RZ, RZ, 1.125, -9232 ;  /* 0x3c80f082ff137431 */ /* 0x000fe400000001ff */
[----:B------:R-:W-:Y:S01]  /*08b0*/  FMUL R8, |R13|, 2.8853900432586669922 ;  /* 0x4038aa3b0d087820 */ /* 0x000fe20000400200 */
[----:B------:R-:W0:Y:S01]  /*08c0*/  MUFU.EX2 R4, R4 ;  /* 0x0000000400047308 */ /* 0x000e220000000800 */
[----:B------:R-:W-:Y:S01]  /*08d0*/  FMUL R21, |R9|, 2.8853900432586669922 ;  /* 0x4038aa3b09157820 */ /* 0x000fe20000400200 */
[----:B------:R-:W-:Y:S01]  /*08e0*/  MOV R27, 0x3f800000 ;  /* 0x3f800000001b7802 */ /* 0x000fe20000000f00 */
[----:B------:R-:W-:Y:S01]  /*08f0*/  FMUL R29, R12, R31 ;  /* 0x0000001f0c1d7220 */ /* 0x000fe20000400000 */
[C---:B------:R-:W-:Y:S01]  /*0900*/  FSETP.GE.AND P1, PT, |R20|.reuse, 0.60000002384185791016, PT ;  /* 0x3f19999a1400780b */ /* 0x040fe20003f26200 */
[----:B------:R-:W-:Y:S01]  /*0910*/  FFMA R32, R15, 2, R32 ;  /* 0x400000000f207823 */ /* 0x000fe20000000020 */
[----:B------:R-:W-:-:S02]  /*0920*/  FSETP.GE.AND P0, PT, |R20|, 9.010913848876953125, PT ;  /* 0x41102cb41400780b */ /* 0x000fc40003f06200 */
[----:B------:R-:W1:Y:S01]  /*0930*/  MUFU.EX2 R8, R8 ;  /* 0x0000000800087308 */ /* 0x000e620000000800 */
[----:B------:R-:W-:Y:S01]  /*0940*/  FSETP.GE.AND P3, PT, |R9|, 0.60000002384185791016, PT ;  /* 0x3f19999a0900780b */ /* 0x000fe20003f66200 */
[----:B------:R-:W-:Y:S01]  /*0950*/  FFMA R53, R53, -4, R32 ;  /* 0xc080000035357823 */ /* 0x000fe20000000020 */
[----:B------:R-:W-:-:S05]  /*0960*/  FSETP.GE.AND P2, PT, |R9|, 9.010913848876953125, PT ;  /* 0x41102cb40900780b */ /* 0x000fca0003f46200 */
[----:B------:R-:W2:Y:S01]  /*0970*/  MUFU.EX2 R21, R21 ;  /* 0x0000001500157308 */ /* 0x000ea20000000800 */
[----:B0-----:R-:W-:Y:S01]  /*0980*/  FADD R6, R4, 1 ;  /* 0x3f80000004067421 */ /* 0x001fe20000000000 */
[----:B------:R-:W-:-:S06]  /*0990*/  FMUL R4, R20, R20 ;  /* 0x0000001414047220 */ /* 0x000fcc0000400000 */
[----:B------:R-:W0:Y:S01]  /*09a0*/  MUFU.RCP R6, R6 ;  /* 0x0000000600067308 */ /* 0x000e220000001000 */
[----:B-1----:R-:W-:Y:S01]  /*09b0*/  FADD R22, R8, 1 ;  /* 0x3f80000008167421 */ /* 0x002fe20000000000 */
[----:B------:R-:W-:-:S04]  /*09c0*/  FMUL R8, R13, R13 ;  /* 0x0000000d0d087220 */ /* 0x000fc80000400000 */
[-C--:B------:R-:W-:Y:S02]  /*09d0*/  FFMA R25, R8, R19.reuse, -0.052303962409496307373 ;  /* 0xbd563cae08197423 */ /* 0x080fe40000000013 */
[----:B------:R-:W1:Y:S01]  /*09e0*/  MUFU.RCP R22, R22 ;  /* 0x0000001600167308 */ /* 0x000e620000001000 */
[----:B--2---:R-:W-:Y:S01]  /*09f0*/  FADD R26, R21, 1 ;  /* 0x3f800000151a7421 */ /* 0x004fe20000000000 */
[----:B------:R-:W-:Y:S01]  /*0a00*/  FFMA R21, R4, R19, -0.052303962409496307373 ;  /* 0xbd563cae04157423 */ /* 0x000fe20000000013 */
[----:B------:R-:W-:-:S03]  /*0a10*/  FFMA R25, R8, R25, 0.1331529766321182251 ;  /* 0x3e08594108197423 */ /* 0x000fc60000000019 */
[----:B------:R-:W-:Y:S01]  /*0a20*/  FFMA R21, R4, R21, 0.1331529766321182251 ;  /* 0x3e08594104157423 */ /* 0x000fe20000000015 */
[----:B------:R-:W-:Y:S01]  /*0a30*/  FFMA R25, R8, R25, -0.33332768082618713379 ;  /* 0xbeaaa9ed08197423 */ /* 0x000fe20000000019 */
[----:B------:R-:W2:Y:S01]  /*0a40*/  MUFU.RCP R26, R26 ;  /* 0x0000001a001a7308 */ /* 0x000ea20000001000 */
[----:B0-----:R-:W-:Y:S01]  /*0a50*/  FFMA R10, R6, -2, R27 ;  /* 0xc0000000060a7823 */ /* 0x001fe2000000001b */
[----:B------:R-:W-:Y:S01]  /*0a60*/  FFMA R21, R4, R21, -0.33332768082618713379 ;  /* 0xbeaaa9ed04157423 */ /* 0x000fe20000000015 */
[----:B------:R-:W-:Y:S01]  /*0a70*/  FADD R6, R15, R17 ;  /* 0x000000110f067221 */ /* 0x000fe20000000000 */
[----:B------:R-:W-:Y:S02]  /*0a80*/  FADD R15, R30, -R23 ;  /* 0x800000171e0f7221 */ /* 0x000fe40000000000 */
[----:B------:R-:W-:Y:S01]  /*0a90*/  FSEL R17, R10, 1, !P0 ;  /* 0x3f8000000a117808 */ /* 0x000fe20004000000 */
[----:B------:R-:W-:Y:S01]  /*0aa0*/  FFMA R21, R4, R21, RZ ;  /* 0x0000001504157223 */ /* 0x000fe200000000ff */
[----:B------:R-:W-:Y:S01]  /*0ab0*/  FFMA R10, R8, R25, RZ ;  /* 0x00000019080a7223 */ /* 0x000fe200000000ff */
[----:B------:R-:W-:Y:S01]  /*0ac0*/  FMUL R8, R9, R9 ;  /* 0x0000000909087220 */ /* 0x000fe20000400000 */
[--C-:B------:R-:W-:Y:S01]  /*0ad0*/  LOP3.LUT R40, R17, 0x80000000, R20.reuse, 0xb8, !PT ;  /* 0x8000000011287812 */ /* 0x100fe200078eb814 */
[----:B------:R-:W-:Y:S01]  /*0ae0*/  @!P1 FFMA R40, R20, R21, R20 ;  /* 0x0000001514289223 */ /* 0x000fe20000000014 */
[C---:B------:R-:W-:Y:S01]  /*0af0*/  FSETP.GE.AND P1, PT, |R13|.reuse, 0.60000002384185791016, PT ;  /* 0x3f19999a0d00780b */ /* 0x040fe20003f26200 */
[--C-:B-1----:R-:W-:Y:S01]  /*0b00*/  FFMA R22, R22, -2, R27.reuse ;  /* 0xc000000016167823 */ /* 0x102fe2000000001b */
[----:B------:R-:W-:Y:S01]  /*0b10*/  FSETP.GE.AND P0, PT, |R13|, 9.010913848876953125, PT ;  /* 0x41102cb40d00780b */ /* 0x000fe20003f06200 */
[----:B------:R-:W-:Y:S01]  /*0b20*/  FFMA R19, R8, R19, -0.052303962409496307373 ;  /* 0xbd563cae08137423 */ /* 0x000fe20000000013 */
[----:B------:R-:W-:Y:S01]  /*0b30*/  FMUL R4, R7, R18 ;  /* 0x0000001207047220 */ /* 0x000fe20000400000 */
[----:B--2---:R-:W-:Y:S01]  /*0b40*/  FFMA R26, R26, -2, R27 ;  /* 0xc00000001a1a7823 */ /* 0x004fe2000000001b */
[----:B------:R-:W-:Y:S01]  /*0b50*/  FSEL R22, R22, 1, !P0 ;  /* 0x3f80000016167808 */ /* 0x000fe20004000000 */
[----:B------:R-:W-:Y:S01]  /*0b60*/  FFMA R19, R8, R19, 0.1331529766321182251 ;  /* 0x3e08594108137423 */ /* 0x000fe20000000013 */
[----:B------:R-:W-:Y:S01]  /*0b70*/  FFMA R55, R45, R14, -R4 ;  /* 0x0000000e2d377223 */ /* 0x000fe20000000804 */
[----:B------:R-:W-:Y:S01]  /*0b80*/  FMUL R36, R40, R35 ;  /* 0x0000002328247220 */ /* 0x000fe20000400000 */
[--C-:B------:R-:W-:Y:S01]  /*0b90*/  LOP3.LUT R44, R22, 0x80000000, R13.reuse, 0xb8, !PT ;  /* 0x80000000162c7812 */ /* 0x100fe200078eb80d */
[----:B------:R-:W-:Y:S01]  /*0ba0*/  FFMA R19, R8, R19, -0.33332768082618713379 ;  /* 0xbeaaa9ed08137423 */ /* 0x000fe20000000013 */
[----:B------:R-:W-:Y:S01]  /*0bb0*/  FMUL R22, R40, R29 ;  /* 0x0000001d28167220 */ /* 0x000fe20000400000 */
[----:B------:R-:W-:Y:S01]  /*0bc0*/  @!P1 FFMA R44, R13, R10, R13 ;  /* 0x0000000a0d2c9223 */ /* 0x000fe2000000000d */
[----:B------:R-:W-:Y:S01]  /*0bd0*/  FSEL R26, R26, 1, !P2 ;  /* 0x3f8000001a1a7808 */ /* 0x000fe20005000000 */
[----:B------:R-:W-:Y:S01]  /*0be0*/  FFMA R20, R8, R19, RZ ;  /* 0x0000001308147223 */ /* 0x000fe200000000ff */
[----:B------:R-:W-:Y:S01]  /*0bf0*/  FMUL R8, R55, R22 ;  /* 0x0000001637087220 */ /* 0x000fe20000400000 */
[----:B------:R-:W-:Y:S01]  /*0c00*/  FMUL R13, R24, R23 ;  /* 0x00000017180d7220 */ /* 0x000fe20000400000 */
[----:B------:R-:W-:Y:S01]  /*0c10*/  FMUL R39, R44, R29 ;  /* 0x0000001d2c277220 */ /* 0x000fe20000400000 */
[--C-:B------:R-:W-:Y:S01]  /*0c20*/  LOP3.LUT R4, R26, 0x80000000, R9.reuse, 0xb8, !PT ;  /* 0x800000001a047812 */ /* 0x100fe200078eb809 */
[----:B------:R-:W-:Y:S01]  /*0c30*/  FMUL.D2 R10, R8, R53 ;  /* 0x00000035080a7220 */ /* 0x000fe20000300000 */
[----:B------:R-:W-:Y:S01]  /*0c40*/  FFMA R33, R13, R15, R6 ;  /* 0x0000000f0d217223 */ /* 0x000fe20000000006 */
[----:B------:R-:W-:Y:S01]  /*0c50*/  FMUL R51, R55, R39 ;  /* 0x0000002737337220 */ /* 0x000fe20000400000 */
[----:B------:R-:W-:Y:S01]  /*0c60*/  @!P3 FFMA R4, R9, R20, R9 ;  /* 0x000000140904b223 */ /* 0x000fe20000000009 */
[C---:B------:R-:W-:Y:S01]  /*0c70*/  FFMA R20, R55.reuse, R36, R10 ;  /* 0x0000002437147223 */ /* 0x040fe2000000000a */
[----:B------:R-:W-:Y:S01]  /*0c80*/  FMUL R17, R28, R28 ;  /* 0x0000001c1c117220 */ /* 0x000fe20000400000 */
[----:B------:R-:W-:Y:S01]  /*0c90*/  FMUL R43, R55, R55 ;  /* 0x00000037372b7220 */ /* 0x000fe20000400000 */
[----:B------:R-:W-:Y:S01]  /*0ca0*/  FMUL R46, R51, R33 ;  /* 0x00000021332e7220 */ /* 0x000fe20000400000 */
[----:B------:R-:W-:Y:S01]  /*0cb0*/  FADD R19, R30, R23 ;  /* 0x000000171e137221 */ /* 0x000fe20000000000 */
[-C--:B------:R-:W-:Y:S01]  /*0cc0*/  FMUL R41, R17, R34.reuse ;  /* 0x0000002211297220 */ /* 0x080fe20000400000 */
[----:B------:R-:W-:Y:S01]  /*0cd0*/  FMUL R9, R55, R29 ;  /* 0x0000001d37097220 */ /* 0x000fe20000400000 */
[----:B------:R-:W-:Y:S01]  /*0ce0*/  FMUL.D2 R24, R43, R34 ;  /* 0x000000222b187220 */ /* 0x000fe20000300000 */
[----:B------:R-:W-:Y:S01]  /*0cf0*/  F2F.F64.F32 R20, R20 ;  /* 0x0000001400147310 */ /* 0x000fe20000201800 */
[----:B------:R-:W-:Y:S01]  /*0d00*/  FFMA R32, -R13, R19, R6 ;  /* 0x000000130d207223 */ /* 0x000fe20000000106 */
[----:B------:R-:W-:Y:S01]  /*0d10*/  FMUL R10, R4, R9 ;  /* 0x00000009040a7220 */ /* 0x000fe20000400000 */
[----:B------:R-:W-:Y:S01]  /*0d20*/  FFMA R41, R41, 0.5, R24 ;  /* 0x3f00000029297823 */ /* 0x000fe20000000018 */
[----:B------:R-:W-:Y:S01]  /*0d30*/  FFMA R38, R30, -R23, R6 ;  /* 0x800000171e267223 */ /* 0x000fe20000000006 */
[----:B------:R-:W-:Y:S01]  /*0d40*/  FMUL R35, R31, R35 ;  /* 0x000000231f237220 */ /* 0x000fe20000400000 */
[----:B------:R-:W-:Y:S01]  /*0d50*/  FMUL R47, R10, R32 ;  /* 0x000000200a2f7220 */ /* 0x000fe20000400000 */
[----:B------:R-:W-:Y:S01]  /*0d60*/  FMUL R8, R8, R41 ;  /* 0x0000002908087220 */ /* 0x000fe20000400000 */
[----:B------:R-:W0:Y:S01]  /*0d70*/  F2F.F64.F32 R26, R46 ;  /* 0x0000002e001a7310 */ /* 0x000e220000201800 */
[----:B------:R-:W-:Y:S01]  /*0d80*/  FMUL R48, R51, R38 ;  /* 0x0000002633307220 */ /* 0x000fe20000400000 */
[----:B------:R-:W-:Y:S01]  /*0d90*/  FMUL R35, R35, R12 ;  /* 0x0000000c23237220 */ /* 0x000fe20000400000 */
[----:B------:R-:W-:Y:S01]  /*0da0*/  FFMA R9, R55, R36, R8 ;  /* 0x0000002437097223 */ /* 0x000fe20000000008 */
[----:B------:R-:W-:-:S04]  /*0db0*/  FFMA R36, R30, R23, R6 ;  /* 0x000000171e247223 */ /* 0x000fc80000000006 */
[----:B------:R-:W1:Y:S01]  /*0dc0*/  F2F.F64.F32 R24, R47 ;  /* 0x0000002f00187310 */ /* 0x000e620000201800 */
[----:B0-----:R-:W-:-:S07]  /*0dd0*/  DFMA R26, R26, -0.5, R20 ;  /* 0xbfe000001a1a782b */ /* 0x001fce0000000014 */
[----:B------:R-:W-:Y:S01]  /*0de0*/  F2F.F64.F32 R8, R9 ;  /* 0x0000000900087310 */ /* 0x000fe20000201800 */
[----:B-1----:R-:W-:-:S07]  /*0df0*/  DFMA R24, R24, -0.5, R26 ;  /* 0xbfe000001818782b */ /* 0x002fce000000001a */
[----:B------:R0:W1:Y:S01]  /*0e00*/  F2F.F64.F32 R20, R48 ;  /* 0x0000003000147310 */ /* 0x0000620000201800 */
[----:B------:R-:W-:-:S07]  /*0e10*/  FMUL R26, R10, R36 ;  /* 0x000000240a1a7220 */ /* 0x000fce0000400000 */
[----:B------:R-:W2:Y:S01]  /*0e20*/  F2F.F64.F32 R26, R26 ;  /* 0x0000001a001a7310 */ /* 0x000ea20000201800 */
[----:B0-----:R-:W-:Y:S01]  /*0e30*/  FMUL R48, R55, R22 ;  /* 0x0000001637307220 */ /* 0x001fe20000400000 */
[----:B------:R-:W-:Y:S01]  /*0e40*/  FMUL R22, R22, R53 ;  /* 0x0000003516167220 */ /* 0x000fe20000400000 */
[----:B-1----:R-:W-:Y:S01]  /*0e50*/  DFMA R20, R20, -0.5, R8 ;  /* 0xbfe000001414782b */ /* 0x002fe20000000008 */
[----:B------:R-:W-:Y:S01]  /*0e60*/  FMUL R9, R4, R29 ;  /* 0x0000001d04097220 */ /* 0x000fe20000400000 */
[-C--:B------:R-:W-:Y:S01]  /*0e70*/  FMUL R8, R44, R35.reuse ;  /* 0x000000232c087220 */ /* 0x080fe20000400000 */
[-C--:B------:R-:W-:Y:S01]  /*0e80*/  FMUL R4, R4, R35.reuse ;  /* 0x0000002304047220 */ /* 0x080fe20000400000 */
[----:B------:R-:W-:Y:S02]  /*0e90*/  FMUL R44, R40, R35 ;  /* 0x00000023282c7220 */ /* 0x000fe40000400000 */
[C---:B------:R-:W-:Y:S01]  /*0ea0*/  FMUL R8, R43.reuse, R8 ;  /* 0x000000082b087220 */ /* 0x040fe20000400000 */
[C---:B------:R-:W-:Y:S01]  /*0eb0*/  FMUL R49, R43.reuse, R4 ;  /* 0x000000042b317220 */ /* 0x040fe20000400000 */
[----:B------:R-:W-:Y:S01]  /*0ec0*/  FFMA R29, R43, R44, R40 ;  /* 0x0000002c2b1d7223 */ /* 0x000fe20000000028 */
[----:B------:R-:W-:Y:S01]  /*0ed0*/  FADD R4, -R30, R23 ;  /* 0x000000171e047221 */ /* 0x000fe20000000100 */
[----:B------:R-:W-:Y:S01]  /*0ee0*/  FMUL R44, R44, R17 ;  /* 0x000000112c2c7220 */ /* 0x000fe20000400000 */
[----:B------:R-:W-:Y:S01]  /*0ef0*/  FMUL R17, R9, R19 ;  /* 0x0000001309117220 */ /* 0x000fe20000400000 */
[----:B------:R-:W-:Y:S01]  /*0f00*/  FFMA R8, R8, -0.5, R29 ;  /* 0xbf00000008087823 */ /* 0x000fe2000000001d */
[----:B------:R-:W-:Y:S01]  /*0f10*/  FFMA R23, -R13, R4, R6 ;  /* 0x000000040d177223 */ /* 0x000fe20000000106 */
[----:B------:R-:W-:Y:S01]  /*0f20*/  FMUL R6, R39, R15 ;  /* 0x0000000f27067220 */ /* 0x000fe20000400000 */
[----:B--2---:R-:W-:Y:S01]  /*0f30*/  DFMA R26, R26, -0.5, R20 ;  /* 0xbfe000001a1a782b */ /* 0x004fe20000000014 */
[----:B------:R-:W-:Y:S01]  /*0f40*/  FFMA R49, R49, -0.5, R8 ;  /* 0xbf00000031317823 */ /* 0x000fe20000000008 */
[----:B------:R-:W-:Y:S01]  /*0f50*/  FMUL R46, R32, R17 ;  /* 0x00000011202e7220 */ /* 0x000fe20000400000 */
[----:B------:R-:W-:Y:S01]  /*0f60*/  FMUL R8, R33, R6 ;  /* 0x0000000621087220 */ /* 0x000fe20000400000 */
[C---:B------:R-:W-:Y:S01]  /*0f70*/  FMUL R21, R30.reuse, R31 ;  /* 0x0000001f1e157220 */ /* 0x040fe20000400000 */
[----:B------:R-:W-:Y:S01]  /*0f80*/  FMUL R35, R51, R4 ;  /* 0x0000000433237220 */ /* 0x000fe20000400000 */
[C---:B------:R-:W-:Y:S01]  /*0f90*/  FMUL.D2 R29, R37.reuse, R46 ;  /* 0x0000002e251d7220 */ /* 0x040fe20000300000 */
[----:B------:R-:W-:Y:S01]  /*0fa0*/  FMUL R8, R37, R8 ;  /* 0x0000000825087220 */ /* 0x000fe20000400000 */
[----:B------:R-:W-:Y:S01]  /*0fb0*/  FMUL R21, R21, R12 ;  /* 0x0000000c15157220 */ /* 0x000fe20000400000 */
[C-C-:B------:R-:W-:Y:S01]  /*0fc0*/  FADD R20, R30.reuse, R13.reuse ;  /* 0x0000000d1e147221 */ /* 0x140fe20000000000 */
[----:B------:R-:W-:Y:S01]  /*0fd0*/  FADD R13, R30, -R13 ;  /* 0x8000000d1e0d7221 */ /* 0x000fe20000000000 */
[----:B------:R-:W-:Y:S01]  /*0fe0*/  FFMA R50, R8, 0.5, R29 ;  /* 0x3f00000008327823 */ /* 0x000fe2000000001d */
[----:B------:R-:W-:Y:S01]  /*0ff0*/  FMUL R8, R40, R21 ;  /* 0x0000001528087220 */ /* 0x000fe20000400000 */
[-C--:B------:R-:W-:Y:S01]  /*1000*/  FMUL R29, R28, R31.reuse ;  /* 0x0000001f1c1d7220 */ /* 0x080fe20000400000 */
[----:B------:R-:W-:Y:S01]  /*1010*/  F2F.F32.F64 R21, R24 ;  /* 0x0000001800157310 */ /* 0x000fe20000301000 */
[----:B------:R-:W-:Y:S01]  /*1020*/  FMUL R32, R9, R32 ;  /* 0x0000002009207220 */ /* 0x000fe20000400000 */
[----:B------:R-:W-:Y:S01]  /*1030*/  FMUL R46, R55, R8 ;  /* 0x00000008372e7220 */ /* 0x000fe20000400000 */
[----:B------:R-:W-:Y:S01]  /*1040*/  FMUL R29, R29, R12 ;  /* 0x0000000c1d1d7220 */ /* 0x000fe20000400000 */
[----:B------:R-:W-:Y:S01]  /*1050*/  FMUL R12, R12, -R31 ;  /* 0x8000001f0c0c7220 */ /* 0x000fe20000400000 */
[----:B------:R-:W-:Y:S01]  /*1060*/  FMUL R54, R37, R32 ;  /* 0x0000002025367220 */ /* 0x000fe20000400000 */
[----:B------:R-:W-:Y:S01]  /*1070*/  FFMA R28, R35, 0.5, R46 ;  /* 0x3f000000231c7823 */ /* 0x000fe2000000002e */
[----:B------:R-:W-:Y:S01]  /*1080*/  FMUL R35, R10, R19 ;  /* 0x000000130a237220 */ /* 0x000fe20000400000 */
[----:B------:R-:W-:Y:S01]  /*1090*/  FMUL R8, R40, R29 ;  /* 0x0000001d28087220 */ /* 0x000fe20000400000 */
[-C--:B------:R-:W-:Y:S01]  /*10a0*/  FMUL R29, R51, R20.reuse ;  /* 0x00000014331d7220 */ /* 0x080fe20000400000 */
[----:B------:R-:W0:Y:S01]  /*10b0*/  F2F.F64.F32 R30, R37 ;  /* 0x00000025001e7310 */ /* 0x000e220000201800 */
[C---:B------:R-:W-:Y:S01]  /*10c0*/  FFMA R47, R35.reuse, -0.5, R28 ;  /* 0xbf000000232f7823 */ /* 0x040fe2000000001c */
[--C-:B------:R-:W-:Y:S01]  /*10d0*/  FFMA R28, R35, 0.5, -R46.reuse ;  /* 0x3f000000231c7823 */ /* 0x100fe2000000082e */
[----:B------:R-:W-:Y:S01]  /*10e0*/  FMUL R35, R51, R15 ;  /* 0x0000000f33237220 */ /* 0x000fe20000400000 */
[----:B------:R-:W-:Y:S01]  /*10f0*/  FMUL R52, R8, R53 ;  /* 0x0000003508347220 */ /* 0x000fe20000400000 */
[----:B------:R-:W-:Y:S01]  /*1100*/  FFMA R46, R29, 0.5, -R46 ;  /* 0x3f0000001d2e7823 */ /* 0x000fe2000000082e */
[----:B------:R-:W-:Y:S01]  /*1110*/  FMUL R51, R51, 0.5 ;  /* 0x3f00000033337820 */ /* 0x000fe20000400000 */
[----:B------:R-:W-:Y:S01]  /*1120*/  FFMA R35, R35, 0.5, R28 ;  /* 0x3f00000023237823 */ /* 0x000fe2000000001c */
[----:B------:R-:W-:Y:S01]  /*1130*/  F2F.F64.F32 R24, R52 ;  /* 0x0000003400187310 */ /* 0x000fe20000201800 */
[C---:B------:R-:W-:Y:S01]  /*1140*/  FMUL R53, R10.reuse, R13 ;  /* 0x0000000d0a357220 */ /* 0x040fe20000400000 */
[----:B------:R-:W-:Y:S01]  /*1150*/  FFMA R51, R10, 0.5, R51 ;  /* 0x3f0000000a337823 */ /* 0x000fe20000000033 */
[----:B------:R-:W-:Y:S01]  /*1160*/  FMUL R20, R39, R20 ;  /* 0x0000001427147220 */ /* 0x000fe20000400000 */
[C---:B------:R-:W-:Y:S01]  /*1170*/  FMUL R58, R37.reuse, R17 ;  /* 0x00000011253a7220 */ /* 0x040fe20000400000 */
[----:B------:R-:W-:Y:S01]  /*1180*/  FMUL R17, R14, R47 ;  /* 0x0000002f0e117220 */ /* 0x000fe20000400000 */
[----:B------:R-:W-:Y:S01]  /*1190*/  FADD R51, -R48, R51 ;  /* 0x0000003330337221 */ /* 0x000fe20000000100 */
[----:B0-----:R-:W-:Y:S01]  /*11a0*/  DMUL R30, R30, 0.5 ;  /* 0x3fe000001e1e7828 */ /* 0x001fe20000000000 */
[----:B------:R0:W1:Y:S01]  /*11b0*/  F2F.F64.F32 R28, R50 ;  /* 0x00000032001c7310 */ /* 0x0000620000201800 */
[C---:B------:R-:W-:Y:S01]  /*11c0*/  FMUL R48, R37.reuse, R39 ;  /* 0x0000002725307220 */ /* 0x040fe20000400000 */
[----:B------:R-:W-:Y:S01]  /*11d0*/  FFMA R17, R18, R49, -R17 ;  /* 0x0000003112117223 */ /* 0x000fe20000000811 */
[----:B------:R-:W-:Y:S01]  /*11e0*/  FMUL R6, R37, R6 ;  /* 0x0000000625067220 */ /* 0x000fe20000400000 */
[----:B------:R-:W-:Y:S01]  /*11f0*/  FMUL R33, R39, R33 ;  /* 0x0000002127217220 */ /* 0x000fe20000400000 */
[----:B------:R-:W-:Y:S01]  /*1200*/  FMUL R10, R48, R23 ;  /* 0x00000017300a7220 */ /* 0x000fe20000400000 */
[----:B------:R-:W-:Y:S01]  /*1210*/  FFMA R23, R53, 0.5, R46 ;  /* 0x3f00000035177823 */ /* 0x000fe2000000002e */
[----:B0-----:R-:W-:-:S02]  /*1220*/  FMUL R50, R37, R22 ;  /* 0x0000001625327220 */ /* 0x001fc40000400000 */
[----:B------:R0:W-:Y:S01]  /*1230*/  F2F.F64.F32 R52, R10 ;  /* 0x0000000a00347310 */ /* 0x0001e20000201800 */
[----:B------:R-:W-:-:S04]  /*1240*/  FMUL R22, R41, R22 ;  /* 0x0000001629167220 */ /* 0x000fc80000400000 */
[----:B------:R-:W-:Y:S01]  /*1250*/  FMUL R22, R37, R22 ;  /* 0x0000001625167220 */ /* 0x000fe20000400000 */
[----:B-1----:R-:W-:Y:S02]  /*1260*/  DFMA R24, R24, -0.5, R28 ;  /* 0xbfe000001818782b */ /* 0x002fe4000000001c */
[----:B------:R1:W2:Y:S01]  /*1270*/  F2F.F64.F32 R28, R16 ;  /* 0x00000010001c7310 */ /* 0x0002a20000201800 */
[----:B0-----:R-:W-:-:S04]  /*1280*/  FMUL R10, R13, R9 ;  /* 0x000000090d0a7220 */ /* 0x001fc80000400000 */
[----:B------:R-:W-:Y:S01]  /*1290*/  FMUL R46, R10, R19 ;  /* 0x000000130a2e7220 */ /* 0x000fe20000400000 */
[----:B-1----:R-:W-:Y:S02]  /*12a0*/  FADD R16, R16, -R37 ;  /* 0x8000002510107221 */ /* 0x002fe40000000000 */
[----:B------:R0:W-:Y:S01]  /*12b0*/  F2F.F32.F64 R27, R26 ;  /* 0x0000001a001b7310 */ /* 0x0001e20000301000 */
[----:B--2---:R-:W-:-:S07]  /*12c0*/  DFMA R28, R28, 0.5, R30 ;  /* 0x3fe000001c1c782b */ /* 0x004fce000000001e */
[----:B------:R-:W1:Y:S01]  /*12d0*/  F2F.F64.F32 R30, R50 ;  /* 0x00000032001e7310 */ /* 0x000e620000201800 */
[----:B0-----:R-:W-:-:S07]  /*12e0*/  FMUL.D2 R26, R37, R10 ;  /* 0x0000000a251a7220 */ /* 0x001fce0000300000 */
[----:B------:R-:W-:Y:S01]  /*12f0*/  F2F.F64.F32 R58, R58 ;  /* 0x0000003a003a7310 */ /* 0x000fe20000201800 */
[----:B-1----:R-:W-:-:S08]  /*1300*/  DMUL R30, R30, 0.5 ;  /* 0x3fe000001e1e7828 */ /* 0x002fd00000000000 */
[----:B------:R-:W-:Y:S01]  /*1310*/  DFMA R30, R52, 0.5, -R30 ;  /* 0x3fe00000341e782b */ /* 0x000fe2000000081e */
[----:B------:R-:W0:Y:S08]  /*1320*/  F2F.F64.F32 R52, R54 ;  /* 0x0000003600347310 */ /* 0x000e300000201800 */
[----:B------:R-:W-:Y:S01]  /*1330*/  F2F.F64.F32 R54, R48 ;  /* 0x0000003000367310 */ /* 0x000fe20000201800 */
[----:B0-----:R-:W-:-:S07]  /*1340*/  DFMA R30, R52, 0.5, R30 ;  /* 0x3fe00000341e782b */ /* 0x001fce000000001e */
[----:B------:R-:W0:Y:S02]  /*1350*/  F2F.F64.F32 R52, R16 ;  /* 0x0000001000347310 */ /* 0x000e240000201800 */
[----:B0-----:R-:W-:-:S08]  /*1360*/  DMUL R30, R52, R30 ;  /* 0x0000001e341e7228 */ /* 0x001fd00000000000 */
[----:B------:R-:W-:Y:S01]  /*1370*/  DFMA R28, R30, -0.5, R28 ;  /* 0xbfe000001e1c782b */ /* 0x000fe2000000001c */
[----:B------:R-:W-:Y:S01]  /*1380*/  FMUL R30, R40, R12 ;  /* 0x0000000c281e7220 */ /* 0x000fe20000400000 */
[----:B------:R-:W-:Y:S01]  /*1390*/  FMUL R12, R20, R4 ;  /* 0x00000004140c7220 */ /* 0x000fe20000400000 */
[----:B------:R-:W-:Y:S01]  /*13a0*/  FMUL R31, R37, R46 ;  /* 0x0000002e251f7220 */ /* 0x000fe20000400000 */
[----:B------:R-:W-:Y:S01]  /*13b0*/  FMUL R4, R39, R4 ;  /* 0x0000000427047220 */ /* 0x000fe20000400000 */
[C---:B------:R-:W-:Y:S01]  /*13c0*/  FMUL R50, R37.reuse, R30 ;  /* 0x0000001e25327220 */ /* 0x040fe20000400000 */
[C---:B------:R-:W-:Y:S01]  /*13d0*/  FMUL R19, R37.reuse, R12 ;  /* 0x0000000c25137220 */ /* 0x040fe20000400000 */
[----:B------:R-:W-:Y:S01]  /*13e0*/  FMUL R40, R40, R34 ;  /* 0x0000002228287220 */ /* 0x000fe20000400000 */
[----:B------:R-:W-:Y:S01]  /*13f0*/  FMUL R4, R37, R4 ;  /* 0x0000000425047220 */ /* 0x000fe20000400000 */
[----:B------:R-:W0:Y:S01]  /*1400*/  F2F.F64.F32 R12, R50 ;  /* 0x00000032000c7310 */ /* 0x000e220000201800 */
[--C-:B------:R-:W-:Y:S01]  /*1410*/  FFMA R46, R19, 0.5, R44.reuse ;  /* 0x3f000000132e7823 */ /* 0x100fe2000000002c */
[----:B------:R-:W-:-:S03]  /*1420*/  FFMA R44, R31, 0.5, -R44 ;  /* 0x3f0000001f2c7823 */ /* 0x000fc6000000082c */
[----:B------:R-:W-:Y:S01]  /*1430*/  FFMA R19, R31, -0.5, R46 ;  /* 0xbf0000001f137823 */ /* 0x000fe2000000002e */
[C---:B------:R-:W-:Y:S01]  /*1440*/  FMUL R46, R37.reuse, R9 ;  /* 0x00000009252e7220 */ /* 0x040fe20000400000 */
[----:B------:R-:W-:Y:S02]  /*1450*/  FMUL R31, R37, R20 ;  /* 0x00000014251f7220 */ /* 0x000fe40000400000 */
[----:B------:R-:W-:Y:S02]  /*1460*/  FMUL R19, R14, R19 ;  /* 0x000000130e137220 */ /* 0x000fe40000400000 */
[----:B------:R-:W-:Y:S01]  /*1470*/  FFMA R31, R31, 0.5, R26 ;  /* 0x3f0000001f1f7823 */ /* 0x000fe2000000001a */
[----:B------:R-:W-:Y:S01]  /*1480*/  FMUL R26, R10, R36 ;  /* 0x000000240a1a7220 */ /* 0x000fe20000400000 */
[----:B------:R-:W-:Y:S01]  /*1490*/  FMUL R10, R20, R38 ;  /* 0x00000026140a7220 */ /* 0x000fe20000400000 */
[----:B------:R-:W-:Y:S01]  /*14a0*/  FFMA R19, R18, R23, R19 ;  /* 0x0000001712137223 */ /* 0x000fe20000000013 */
[----:B0-----:R-:W-:Y:S01]  /*14b0*/  DFMA R12, R54, 0.5, R12 ;  /* 0x3fe00000360c782b */ /* 0x001fe2000000000c */
[----:B------:R0:W1:Y:S01]  /*14c0*/  F2F.F64.F32 R54, R46 ;  /* 0x0000002e00367310 */ /* 0x0000620000201800 */
[----:B------:R-:W-:Y:S01]  /*14d0*/  FMUL R10, R37, R10 ;  /* 0x0000000a250a7220 */ /* 0x000fe20000400000 */
[----:B0-----:R-:W-:-:S06]  /*14e0*/  FMUL R46, R20, R15 ;  /* 0x0000000f142e7220 */ /* 0x001fcc0000400000 */
[----:B------:R-:W-:Y:S01]  /*14f0*/  F2F.F32.F64 R20, R24 ;  /* 0x0000001800147310 */ /* 0x000fe20000301000 */
[----:B-1----:R-:W-:Y:S01]  /*1500*/  DFMA R54, R54, 0.5, R12 ;  /* 0x3fe000003636782b */ /* 0x002fe2000000000c */
[----:B------:R-:W-:-:S06]  /*1510*/  FADD R12, R0, -R11 ;  /* 0x8000000b000c7221 */ /* 0x000fcc0000000000 */
[----:B------:R-:W0:Y:S02]  /*1520*/  F2F.F64.F32 R12, R12 ;  /* 0x0000000c000c7310 */ /* 0x000e240000201800 */
[----:B0-----:R-:W-:-:S08]  /*1530*/  DMUL R54, R12, R54 ;  /* 0x000000360c367228 */ /* 0x001fd00000000000 */
[----:B------:R-:W-:Y:S01]  /*1540*/  DFMA R28, R54, -0.5, R28 ;  /* 0xbfe00000361c782b */ /* 0x000fe2000000001c */
[C---:B------:R-:W-:Y:S01]  /*1550*/  FMUL.D2 R55, R37.reuse, R26 ;  /* 0x0000001a25377220 */ /* 0x040fe20000300000 */
[----:B------:R-:W-:Y:S01]  /*1560*/  FADD R26, -R8, R31 ;  /* 0x0000001f081a7221 */ /* 0x000fe20000000100 */
[-C--:B------:R-:W-:Y:S01]  /*1570*/  FMUL R31, R18, R51.reuse ;  /* 0x00000033121f7220 */ /* 0x080fe20000400000 */
[----:B------:R-:W-:Y:S01]  /*1580*/  FMUL R51, R14, R51 ;  /* 0x000000330e337220 */ /* 0x000fe20000400000 */
[----:B------:R-:W-:Y:S01]  /*1590*/  FFMA R15, R10, 0.5, R55 ;  /* 0x3f0000000a0f7823 */ /* 0x000fe20000000037 */
[----:B------:R-:W-:Y:S01]  /*15a0*/  FADD R10, R42, -R7 ;  /* 0x800000072a0a7221 */ /* 0x000fe20000000000 */
[----:B------:R-:W-:Y:S01]  /*15b0*/  FFMA R57, -R14, R26, R31 ;  /* 0x0000001a0e397223 */ /* 0x000fe2000000011f */
[----:B------:R-:W-:Y:S01]  /*15c0*/  FMUL R55, R37, R46 ;  /* 0x0000002e25377220 */ /* 0x000fe20000400000 */
[----:B------:R-:W-:Y:S02]  /*15d0*/  FFMA R15, R8, -R41, R15 ;  /* 0x80000029080f7223 */ /* 0x000fe4000000000f */
[----:B------:R-:W-:Y:S01]  /*15e0*/  FMUL R57, R10, R57 ;  /* 0x000000390a397220 */ /* 0x000fe20000400000 */
[----:B------:R-:W-:-:S02]  /*15f0*/  FFMA R44, R55, 0.5, R44 ;  /* 0x3f000000372c7823 */ /* 0x000fc4000000002c */
[----:B------:R-:W-:Y:S08]  /*1600*/  F2F.F64.F32 R54, R42 ;  /* 0x0000002a00367310 */ /* 0x000ff00000201800 */
[----:B------:R-:W0:Y:S08]  /*1610*/  F2F.F64.F32 R24, R57 ;  /* 0x0000003900187310 */ /* 0x000e300000201800 */
[----:B------:R-:W-:Y:S01]  /*1620*/  F2F.F64.F32 R56, R4 ;  /* 0x0000000400387310 */ /* 0x000fe20000201800 */
[----:B0-----:R-:W-:Y:S01]  /*1630*/  DFMA R28, R24, -0.5, R28 ;  /* 0xbfe00000181c782b */ /* 0x001fe2000000001c */
[----:B------:R-:W-:Y:S01]  /*1640*/  FFMA R25, R18, R26, R51 ;  /* 0x0000001a12197223 */ /* 0x000fe20000000033 */
[----:B------:R-:W-:-:S05]  /*1650*/  FADD R26, R5, -R45 ;  /* 0x8000002d051a7221 */ /* 0x000fca0000000000 */
[----:B------:R-:W-:Y:S01]  /*1660*/  F2F.F64.F32 R50, R51 ;  /* 0x0000003300327310 */ /* 0x000fe20000201800 */
[----:B------:R-:W-:-:S07]  /*1670*/  FMUL R46, R26, R25 ;  /* 0x000000191a2e7220 */ /* 0x000fce0000400000 */
[----:B------:R-:W0:Y:S08]  /*1680*/  F2F.F64.F32 R24, R46 ;  /* 0x0000002e00187310 */ /* 0x000e300000201800 */
[----:B------:R1:W-:Y:S01]  /*1690*/  F2F.F64.F32 R46, R31 ;  /* 0x0000001f002e7310 */ /* 0x0003e20000201800 */
[----:B0-----:R-:W-:-:S07]  /*16a0*/  DFMA R24, R24, 0.5, R28 ;  /* 0x3fe000001818782b */ /* 0x001fce000000001c */
[----:B------:R-:W-:Y:S01]  /*16b0*/  F2F.F64.F32 R4, R5 ;  /* 0x0000000500047310 */ /* 0x000fe20000201800 */
[----:B-1----:R-:W-:Y:S01]  /*16c0*/  FMUL R31, R43, R40 ;  /* 0x000000282b1f7220 */ /* 0x002fe20000400000 */
[----:B------:R-:W-:Y:S01]  /*16d0*/  FMUL R40, R9, R36 ;  /* 0x0000002409287220 */ /* 0x000fe20000400000 */
[----:B------:R-:W-:-:S03]  /*16e0*/  FMUL R36, R36, R32 ;  /* 0x0000002024247220 */ /* 0x000fc60000400000 */
[----:B------:R-:W-:Y:S02]  /*16f0*/  FMUL R40, R37, R40 ;  /* 0x0000002825287220 */ /* 0x000fe40000400000 */
[----:B------:R0:W1:Y:S02]  /*1700*/  F2F.F64.F32 R28, R7 ;  /* 0x00000007001c7310 */ /* 0x0000640000201800 */
[----:B0-----:R-:W-:-:S06]  /*1710*/  FMUL R7, R18, R35 ;  /* 0x0000002312077220 */ /* 0x001fcc0000400000 */
[----:B------:R0:W-:Y:S01]  /*1720*/  F2F.F32.F64 R24, R24 ;  /* 0x0000001800187310 */ /* 0x0001e20000301000 */
[----:B------:R-:W-:Y:S01]  /*1730*/  FFMA R7, R14, R49, -R7 ;  /* 0x000000310e077223 */ /* 0x000fe20000000807 */
[----:B-1----:R-:W-:-:S06]  /*1740*/  DMUL R28, R28, 0.5 ;  /* 0x3fe000001c1c7828 */ /* 0x002fcc0000000000 */
[----:B------:R1:W-:Y:S01]  /*1750*/  F2F.F64.F32 R34, R0 ;  /* 0x0000000000227310 */ /* 0x0003e20000201800 */
[----:B0-----:R-:W-:Y:S01]  /*1760*/  FMUL R25, R18, R44 ;  /* 0x0000002c12197220 */ /* 0x001fe20000400000 */
[----:B------:R-:W-:-:S03]  /*1770*/  DFMA R28, R54, 0.5, R28 ;  /* 0x3fe00000361c782b */ /* 0x000fc6000000001c */
[----:B------:R-:W-:-:S03]  /*1780*/  FFMA R23, R14, R23, R25 ;  /* 0x000000170e177223 */ /* 0x000fc60000000019 */
[----:B------:R0:W2:Y:S01]  /*1790*/  F2F.F64.F32 R54, R8 ;  /* 0x0000000800367310 */ /* 0x0000a20000201800 */
[----:B-1----:R-:W-:-:S04]  /*17a0*/  FMUL R0, R38, R33 ;  /* 0x0000002126007220 */ /* 0x002fc80000400000 */
[----:B------:R-:W-:-:S03]  /*17b0*/  FMUL R0, R37, R0 ;  /* 0x0000000025007220 */ /* 0x000fc60000400000 */
[----:B------:R-:W1:Y:S01]  /*17c0*/  F2F.F64.F32 R44, R45 ;  /* 0x0000002d002c7310 */ /* 0x000e620000201800 */
[----:B0-----:R-:W-:-:S04]  /*17d0*/  FMUL R8, R39, R38 ;  /* 0x0000002627087220 */ /* 0x001fc80000400000 */
[----:B------:R-:W-:Y:S01]  /*17e0*/  FMUL R8, R37, R8 ;  /* 0x0000000825087220 */ /* 0x000fe20000400000 */
[--C-:B--2---:R-:W-:Y:S02]  /*17f0*/  DFMA R48, R56, 0.5, R54.reuse ;  /* 0x3fe000003830782b */ /* 0x104fe40000000036 */
[----:B------:R-:W-:Y:S01]  /*1800*/  F2F.F64.F32 R38, R22 ;  /* 0x0000001600267310 */ /* 0x000fe20000201800 */
[----:B------:R-:W-:-:S05]  /*1810*/  DFMA R54, R58, 0.5, -R54 ;  /* 0x3fe000003a36782b */ /* 0x000fca0000000836 */
[----:B------:R-:W-:Y:S02]  /*1820*/  DFMA R48, R58, -0.5, R48 ;  /* 0xbfe000003a30782b */ /* 0x000fe40000000030 */
[----:B------:R-:W0:Y:S01]  /*1830*/  F2F.F64.F32 R56, R14 ;  /* 0x0000000e00387310 */ /* 0x000e220000201800 */
[----:B-1----:R-:W-:-:S07]  /*1840*/  DMUL R42, R44, 0.5 ;  /* 0x3fe000002c2a7828 */ /* 0x002fce0000000000 */
[----:B------:R-:W-:Y:S01]  /*1850*/  F2F.F64.F32 R8, R8 ;  /* 0x0000000800087310 */ /* 0x000fe20000201800 */
[----:B------:R-:W-:Y:S02]  /*1860*/  DFMA R42, R4, 0.5, R42 ;  /* 0x3fe00000042a782b */ /* 0x000fe4000000002a */
[----:B0-----:R-:W-:-:S05]  /*1870*/  DFMA R46, R56, R48, R46 ;  /* 0x00000030382e722b */ /* 0x001fca000000002e */
[----:B------:R-:W-:Y:S03]  /*1880*/  F2F.F64.F32 R32, R0 ;  /* 0x0000000000207310 */ /* 0x000fe60000201800 */
[----:B------:R-:W-:-:S05]  /*1890*/  DMUL R44, R12, R46 ;  /* 0x0000002e0c2c7228 */ /* 0x000fca0000000000 */
[----:B------:R0:W1:Y:S03]  /*18a0*/  F2F.F64.F32 R48, R6 ;  /* 0x0000000600307310 */ /* 0x0000660000201800 */
[----:B------:R-:W-:Y:S01]  /*18b0*/  DFMA R44, R44, 0.5, R28 ;  /* 0x3fe000002c2c782b */ /* 0x000fe2000000001c */
[----:B0-----:R-:W-:-:S04]  /*18c0*/  FMUL R6, R41, R30 ;  /* 0x0000001e29067220 */ /* 0x001fc80000400000 */
[----:B------:R-:W0:Y:S01]  /*18d0*/  F2F.F64.F32 R56, R18 ;  /* 0x0000001200387310 */ /* 0x000e220000201800 */
[----:B------:R-:W-:Y:S01]  /*18e0*/  FMUL R6, R37, R6 ;  /* 0x0000000625067220 */ /* 0x000fe20000400000 */
[----:B-1----:R-:W-:-:S06]  /*18f0*/  DFMA R48, R48, 0.5, R54 ;  /* 0x3fe000003030782b */ /* 0x002fcc0000000036 */
[----:B------:R1:W2:Y:S02]  /*1900*/  F2F.F64.F32 R54, R11 ;  /* 0x0000000b00367310 */ /* 0x0002a40000201800 */
[----:B0-----:R-:W-:Y:S01]  /*1910*/  DFMA R48, R56, R48, R50 ;  /* 0x000000303830722b */ /* 0x001fe20000000032 */
[----:B-1----:R-:W-:-:S05]  /*1920*/  FMUL R11, R14, R21 ;  /* 0x000000150e0b7220 */ /* 0x002fca0000400000 */
[----:B------:R-:W0:Y:S01]  /*1930*/  F2F.F64.F32 R30, R31 ;  /* 0x0000001f001e7310 */ /* 0x000e220000201800 */
[----:B------:R-:W-:Y:S01]  /*1940*/  FFMA R25, R18, R20, -R11 ;  /* 0x0000001412197223 */ /* 0x000fe2000000080b */
[-C--:B------:R-:W-:Y:S01]  /*1950*/  FMUL R11, R14, R19.reuse ;  /* 0x000000130e0b7220 */ /* 0x080fe20000400000 */
[----:B------:R-:W-:Y:S01]  /*1960*/  FMUL R19, R18, R19 ;  /* 0x0000001312137220 */ /* 0x000fe20000400000 */
[----:B--2---:R-:W-:-:S04]  /*1970*/  DMUL R54, R54, 0.5 ;  /* 0x3fe0000036367828 */ /* 0x004fc80000000000 */
[----:B------:R1:W2:Y:S01]  /*1980*/  F2F.F64.F32 R4, R6 ;  /* 0x0000000600047310 */ /* 0x0002a20000201800 */
[-C--:B------:R-:W-:Y:S01]  /*1990*/  FFMA R11, R18, R17.reuse, R11 ;  /* 0x00000011120b7223 */ /* 0x080fe2000000000b */
[----:B------:R-:W-:Y:S01]  /*19a0*/  FFMA R19, R14, R17, -R19 ;  /* 0x000000110e137223 */ /* 0x000fe20000000813 */
[----:B------:R-:W-:Y:S01]  /*19b0*/  FMUL R17, R18, R27 ;  /* 0x0000001b12117220 */ /* 0x000fe20000400000 */
[----:B------:R-:W-:Y:S01]  /*19c0*/  DMUL R48, R12, R48 ;  /* 0x000000300c307228 */ /* 0x000fe20000000000 */
[----:B------:R-:W-:Y:S01]  /*19d0*/  FMUL R11, R10, R11 ;  /* 0x0000000b0a0b7220 */ /* 0x000fe20000400000 */
[----:B------:R-:W-:Y:S01]  /*19e0*/  DFMA R54, R34, 0.5, R54 ;  /* 0x3fe000002236782b */ /* 0x000fe20000000036 */
[----:B------:R-:W-:Y:S01]  /*19f0*/  FFMA R17, R14, R15, R17 ;  /* 0x0000000f0e117223 */ /* 0x000fe20000000011 */
[----:B-1----:R-:W-:Y:S01]  /*1a00*/  FMUL R6, R37, R36 ;  /* 0x0000002425067220 */ /* 0x002fe20000400000 */
[----:B------:R-:W-:Y:S01]  /*1a10*/  FMUL R36, R16, R25 ;  /* 0x0000001910247220 */ /* 0x000fe20000400000 */
[-C--:B------:R-:W-:Y:S01]  /*1a20*/  FMUL R25, R14, R23.reuse ;  /* 0x000000170e197220 */ /* 0x080fe20000400000 */
[----:B------:R-:W1:Y:S01]  /*1a30*/  F2F.F64.F32 R40, R40 ;  /* 0x0000002800287310 */ /* 0x000e620000201800 */
[C---:B------:R-:W-:Y:S01]  /*1a40*/  FMUL R23, R18.reuse, R23 ;  /* 0x0000001712177220 */ /* 0x040fe20000400000 */
[----:B0-----:R-:W-:Y:S01]  /*1a50*/  DFMA R30, R38, 0.5, R30 ;  /* 0x3fe00000261e782b */ /* 0x001fe2000000001e */
[-C--:B------:R-:W-:Y:S01]  /*1a60*/  FFMA R25, R18, R7.reuse, R25 ;  /* 0x0000000712197223 */ /* 0x080fe20000000019 */
[----:B--2---:R-:W-:Y:S01]  /*1a70*/  DFMA R4, R8, 0.5, R4 ;  /* 0x3fe000000804782b */ /* 0x004fe20000000004 */
[----:B------:R-:W-:Y:S01]  /*1a80*/  FFMA R23, R14, R7, -R23 ;  /* 0x000000070e177223 */ /* 0x000fe20000000817 */
[----:B------:R-:W-:Y:S01]  /*1a90*/  FMUL R19, R26, R19 ;  /* 0x000000131a137220 */ /* 0x000fe20000400000 */
[----:B------:R-:W-:Y:S01]  /*1aa0*/  FMUL R15, R18, R15 ;  /* 0x0000000f120f7220 */ /* 0x000fe20000400000 */
[----:B------:R0:W2:Y:S01]  /*1ab0*/  F2F.F64.F32 R34, R6 ;  /* 0x0000000600227310 */ /* 0x0000a20000201800 */
[----:B------:R-:W-:Y:S01]  /*1ac0*/  FMUL R8, R26, R23 ;  /* 0x000000171a087220 */ /* 0x000fe20000400000 */
[----:B------:R-:W-:Y:S01]  /*1ad0*/  DFMA R30, R32, -0.5, R30 ;  /* 0xbfe00000201e782b */ /* 0x000fe2000000001e */
[----:B------:R-:W-:Y:S01]  /*1ae0*/  FFMA R15, R14, R27, -R15 ;  /* 0x0000001b0e0f7223 */ /* 0x000fe2000000080f */
[----:B-1----:R-:W-:Y:S01]  /*1af0*/  DFMA R4, R40, 0.5, R4 ;  /* 0x3fe000002804782b */ /* 0x002fe20000000004 */
[----:B0-----:R-:W-:-:S03]  /*1b00*/  FMUL R6, R10, R25 ;  /* 0x000000190a067220 */ /* 0x001fc60000400000 */
[----:B------:R-:W-:Y:S01]  /*1b10*/  F2F.F64.F32 R8, R8 ;  /* 0x0000000800087310 */ /* 0x000fe20000201800 */
[----:B------:R-:W-:Y:S01]  /*1b20*/  FMUL R10, R10, R17 ;  /* 0x000000110a0a7220 */ /* 0x000fe20000400000 */
[----:B------:R-:W-:Y:S01]  /*1b30*/  FMUL R15, R26, R15 ;  /* 0x0000000f1a0f7220 */ /* 0x000fe20000400000 */
[----:B------:R-:W0:Y:S01]  /*1b40*/  LDC R17, c[0x0][0x3d8] ;  /* 0x0000f600ff117b82 */ /* 0x000e220000000800 */
[----:B------:R-:W-:-:S04]  /*1b50*/  DMUL R4, R12, R4 ;  /* 0x000000040c047228 */ /* 0x000fc80000000000 */
[----:B------:R-:W1:Y:S01]  /*1b60*/  F2F.F64.F32 R6, R6 ;  /* 0x0000000600067310 */ /* 0x000e620000201800 */
[----:B--2---:R-:W-:-:S03]  /*1b70*/  DFMA R30, R34, -0.5, R30 ;  /* 0xbfe00000221e782b */ /* 0x004fc6000000001e */
[----:B------:R-:W-:-:S04]  /*1b80*/  DFMA R4, R4, -0.5, R54 ;  /* 0xbfe000000404782b */ /* 0x000fc80000000036 */
[----:B------:R2:W3:Y:S01]  /*1b90*/  F2F.F64.F32 R28, R11 ;  /* 0x0000000b001c7310 */ /* 0x0004e20000201800 */
[----:B------:R-:W-:Y:S02]  /*1ba0*/  DMUL R30, R52, R30 ;  /* 0x0000001e341e7228 */ /* 0x000fe40000000000 */
[----:B-1----:R-:W-:Y:S01]  /*1bb0*/  DFMA R42, R6, 0.5, R42 ;  /* 0x3fe00000062a782b */ /* 0x002fe2000000002a */
[----:B--2---:R-:W-:-:S04]  /*1bc0*/  FMUL R11, R14, R20 ;  /* 0x000000140e0b7220 */ /* 0x004fc80000400000 */
[----:B------:R-:W1:Y:S01]  /*1bd0*/  F2F.F64.F32 R36, R36 ;  /* 0x0000002400247310 */ /* 0x000e620000201800 */
[----:B------:R-:W-:Y:S01]  /*1be0*/  DFMA R4, R30, 0.5, R4 ;  /* 0x3fe000001e04782b */ /* 0x000fe20000000004 */
[----:B------:R-:W-:Y:S01]  /*1bf0*/  FFMA R11, R18, R21, R11 ;  /* 0x00000015120b7223 */ /* 0x000fe2000000000b */
[----:B------:R-:W-:-:S03]  /*1c00*/  DFMA R42, R8, -0.5, R42 ;  /* 0xbfe00000082a782b */ /* 0x000fc6000000002a */
[----:B------:R-:W-:Y:S02]  /*1c10*/  FMUL R16, R16, R11 ;  /* 0x0000000b10107220 */ /* 0x000fe40000400000 */
[----:B------:R-:W2:Y:S01]  /*1c20*/  F2F.F64.F32 R20, R19 ;  /* 0x0000001300147310 */ /* 0x000ea20000201800 */
[----:B------:R-:W4:Y:S01]  /*1c30*/  LDC.64 R8, c[0x0][0x380] ;  /* 0x0000e000ff087b82 */ /* 0x000f220000000a00 */
[----:B---3--:R-:W-:Y:S02]  /*1c40*/  DFMA R28, R28, -0.5, R44 ;  /* 0xbfe000001c1c782b */ /* 0x008fe4000000002c */
[----:B-1----:R-:W-:-:S04]  /*1c50*/  DFMA R36, R36, -0.5, R42 ;  /* 0xbfe000002424782b */ /* 0x002fc8000000002a */
[----:B------:R-:W1:Y:S02]  /*1c60*/  F2F.F64.F32 R10, R10 ;  /* 0x0000000a000a7310 */ /* 0x000e640000201800 */
[----:B--2---:R-:W-:-:S06]  /*1c70*/  DFMA R20, R20, 0.5, R28 ;  /* 0x3fe000001414782b */ /* 0x004fcc000000001c */
[----:B------:R-:W2:Y:S01]  /*1c80*/  F2F.F64.F32 R6, R16 ;  /* 0x0000001000067310 */ /* 0x000ea20000201800 */
[----:B------:R-:W-:Y:S02]  /*1c90*/  DFMA R36, R48, -0.5, R36 ;  /* 0xbfe000003024782b */ /* 0x000fe40000000024 */
[----:B-1----:R-:W-:-:S05]  /*1ca0*/  DFMA R4, R10, 0.5, R4 ;  /* 0x3fe000000a04782b */ /* 0x002fca0000000004 */
[----:B------:R-:W1:Y:S01]  /*1cb0*/  F2F.F64.F32 R12, R15 ;  /* 0x0000000f000c7310 */ /* 0x000e620000201800 */
[----:B----4-:R-:W-:Y:S01]  /*1cc0*/  IMAD.WIDE R8, R3, 0x4, R8 ;  /* 0x0000000403087825 */ /* 0x010fe200078e0208 */
[----:B------:R-:W-:-:S04]  /*1cd0*/  IADD3 R3, PT, PT, R2, R3, RZ ;  /* 0x0000000302037210 */ /* 0x000fc80007ffe0ff */
[----:B------:R3:W-:Y:S01]  /*1ce0*/  STG.E desc[UR6][R8.64], R24 ;  /* 0x0000001808007986 */ /* 0x0007e2000c101906 */
[----:B--2---:R-:W-:Y:S01]  /*1cf0*/  DFMA R6, R6, -0.5, R20 ;  /* 0xbfe000000606782b */ /* 0x004fe20000000014 */
[----:B------:R-:W-:Y:S01]  /*1d00*/  F2F.F32.F64 R37, R36 ;  /* 0x0000002400257310 */ /* 0x000fe20000301000 */
[----:B0-----:R-:W-:Y:S01]  /*1d10*/  ISETP.GE.AND P0, PT, R3, R17, PT ;  /* 0x000000110300720c */ /* 0x001fe20003f06270 */
[----:B-1----:R-:W-:-:S07]  /*1d20*/  DFMA R12, R12, -0.5, R4 ;  /* 0xbfe000000c0c782b */ /* 0x002fce0000000004 */
[----:B------:R-:W0:Y:S01]  /*1d30*/  F2F.F32.F64 R7, R6 ;  /* 0x0000000600077310 */ /* 0x000e220000301000 */
[----:B------:R-:W-:-:S04]  /*1d40*/  IMAD.WIDE R4, R17, 0x4, R8 ;  /* 0x0000000411047825 */ /* 0x000fc800078e0208 */
[----:B------:R-:W-:-:S03]  /*1d50*/  IMAD.WIDE R10, R17, 0x4, R4 ;  /* 0x00000004110a7825 */ /* 0x000fc600078e0204 */
[----:B------:R-:W1:Y:S01]  /*1d60*/  F2F.F32.F64 R13, R12 ;  /* 0x0000000c000d7310 */ /* 0x000e620000301000 */
[----:B------:R-:W-:Y:S01]  /*1d70*/  IMAD.WIDE R14, R17, 0x4, R10 ;  /* 0x00000004110e7825 */ /* 0x000fe200078e020a */
[----:B0-----:R3:W-:Y:S04]  /*1d80*/  STG.E desc[UR6][R4.64], R7 ;  /* 0x0000000704007986 */ /* 0x0017e8000c101906 */
[----:B------:R3:W-:Y:S04]  /*1d90*/  STG.E desc[UR6][R10.64], R37 ;  /* 0x000000250a007986 */ /* 0x0007e8000c101906 */
[----:B-1----:R3:W-:Y:S01]  /*1da0*/  STG.E desc[UR6][R14.64], R13 ;  /* 0x0000000d0e007986 */ /* 0x0027e2000c101906 */
[----:B------:R-:W-:Y:S05]  /*1db0*/  @!P0 BRA `(.L_x_16) ;  /* 0xffffffe000bc8947 */ /* 0x000fea000383ffff */
[----:B------:R-:W-:Y:S05]  /*1dc0*/  EXIT ;  /* 0x000000000000794d */ /* 0x000fea0003800000 */
        .weak           $__internal_0_$__cuda_sm20_rcp_rn_f32_slowpath
        .type           $__internal_0_$__cuda_sm20_rcp_rn_f32_slowpath,@function
        .size           $__internal_0_$__cuda_sm20_rcp_rn_f32_slowpath,($__internal_1_$__cuda_sm20_sqrt_rn_f32_slowpath - $__internal_0_$__cuda_sm20_rcp_rn_f32_slowpath)
$__internal_0_$__cuda_sm20_rcp_rn_f32_slowpath:
[----:B------:R-:W-:Y:S01]  /*1dd0*/  SHF.L.U32 R6, R4, 0x1, RZ ;  /* 0x0000000104067819 */ /* 0x000fe200000006ff */
[----:B------:R-:W-:Y:S03]  /*1de0*/  BSSY.RECONVERGENT B1, `(.L_x_17) ;  /* 0x0000030000017945 */ /* 0x000fe60003800200 */
[----:B------:R-:W-:-:S04]  /*1df0*/  SHF.R.U32.HI R21, RZ, 0x18, R6 ;  /* 0x00000018ff157819 */ /* 0x000fc80000011606 */
[----:B------:R-:W-:-:S13]  /*1e00*/  ISETP.NE.U32.AND P0, PT, R21, RZ, PT ;  /* 0x000000ff1500720c */ /* 0x000fda0003f05070 */
[----:B------:R-:W-:Y:S05]  /*1e10*/  @P0 BRA `(.L_x_18) ;  /* 0x0000000000280947 */ /* 0x000fea0003800000 */
[----:B------:R-:W-:-:S04]  /*1e20*/  SHF.L.U32 R6, R4, 0x1, RZ ;  /* 0x0000000104067819 */ /* 0x000fc800000006ff */
[----:B------:R-:W-:-:S13]  /*1e30*/  ISETP.NE.AND P0, PT, R6, RZ, PT ;  /* 0x000000ff0600720c */ /* 0x000fda0003f05270 */
[----:B------:R-:W-:Y:S01]  /*1e40*/  @P0 FFMA R13, R4, 1.84467440737095516160e+19, RZ ;  /* 0x5f800000040d0823 */ /* 0x000fe200000000ff */
[----:B------:R-:W-:Y:S08]  /*1e50*/  @!P0 MUFU.RCP R9, R4 ;  /* 0x0000000400098308 */ /* 0x000ff00000001000 */
[----:B------:R-:W0:Y:S02]  /*1e60*/  @P0 MUFU.RCP R6, R13 ;  /* 0x0000000d00060308 */ /* 0x000e240000001000 */
[----:B0-----:R-:W-:-:S04]  /*1e70*/  @P0 FFMA R21, R13, R6, -1 ;  /* 0xbf8000000d150423 */ /* 0x001fc80000000006 */
[----:B------:R-:W-:-:S04]  /*1e80*/  @P0 FADD.FTZ R21, -R21, -RZ ;  /* 0x800000ff15150221 */ /* 0x000fc80000010100 */
[----:B------:R-:W-:-:S04]  /*1e90*/  @P0 FFMA R6, R6, R21, R6 ;  /* 0x0000001506060223 */ /* 0x000fc80000000006 */
[----:B------:R-:W-:Y:S01]  /*1ea0*/  @P0 FFMA R9, R6, 1.84467440737095516160e+19, RZ ;  /* 0x5f80000006090823 */ /* 0x000fe200000000ff */
[----:B------:R-:W-:Y:S06]  /*1eb0*/  BRA `(.L_x_19) ;  /* 0x0000000000887947 */ /* 0x000fec0003800000 */
.L_x_18:
[----:B------:R-:W-:-:S04]  /*1ec0*/  IADD3 R25, PT, PT, R21, -0xfd, RZ ;  /* 0xffffff0315197810 */ /* 0x000fc80007ffe0ff */
[----:B------:R-:W-:-:S13]  /*1ed0*/  ISETP.GT.U32.AND P0, PT, R25, 0x1, PT ;  /* 0x000000011900780c */ /* 0x000fda0003f04070 */
[----:B------:R-:W-:Y:S05]  /*1ee0*/  @P0 BRA `(.L_x_20) ;  /* 0x0000000000780947 */ /* 0x000fea0003800000 */
[----:B------:R-:W-:Y:S02]  /*1ef0*/  LOP3.LUT R6, R4, 0x7fffff, RZ, 0xc0, !PT ;  /* 0x007fffff04067812 */ /* 0x000fe400078ec0ff */
[----:B------:R-:W-:Y:S02]  /*1f00*/  MOV R26, 0x3 ;  /* 0x00000003001a7802 */ /* 0x000fe40000000f00 */
[----:B------:R-:W-:Y:S02]  /*1f10*/  LOP3.LUT R6, R6, 0x3f800000, RZ, 0xfc, !PT ;  /* 0x3f80000006067812 */ /* 0x000fe400078efcff */
[----:B------:R-:W-:Y:S02]  /*1f20*/  SHF.L.U32 R26, R26, R25, RZ ;  /* 0x000000191a1a7219 */ /* 0x000fe400000006ff */
[----:B------:R-:W0:Y:S02]  /*1f30*/  MUFU.RCP R9, R6 ;  /* 0x0000000600097308 */ /* 0x000e240000001000 */
[----:B0-----:R-:W-:-:S04]  /*1f40*/  FFMA R13, R6, R9, -1 ;  /* 0xbf800000060d7423 */ /* 0x001fc80000000009 */
[----:B------:R-:W-:-:S04]  /*1f50*/  FADD.FTZ R24, -R13, -RZ ;  /* 0x800000ff0d187221 */ /* 0x000fc80000010100 */
[CCC-:B------:R-:W-:Y:S01]  /*1f60*/  FFMA.RM R13, R9.reuse, R24.reuse, R9.reuse ;  /* 0x00000018090d7223 */ /* 0x1c0fe20000004009 */
[----:B------:R-:W-:-:S04]  /*1f70*/  FFMA.RP R24, R9, R24, R9 ;  /* 0x0000001809187223 */ /* 0x000fc80000008009 */
[C---:B------:R-:W-:Y:S02]  /*1f80*/  LOP3.LUT R9, R13.reuse, 0x7fffff, RZ, 0xc0, !PT ;  /* 0x007fffff0d097812 */ /* 0x040fe400078ec0ff */
[----:B------:R-:W-:Y:S02]  /*1f90*/  FSETP.NEU.FTZ.AND P0, PT, R13, R24, PT ;  /* 0x000000180d00720b */ /* 0x000fe40003f1d000 */
[----:B------:R-:W-:Y:S02]  /*1fa0*/  LOP3.LUT R9, R9, 0x800000, RZ, 0xfc, !PT ;  /* 0x0080000009097812 */ /* 0x000fe400078efcff */
[----:B------:R-:W-:Y:S02]  /*1fb0*/  SEL R13, RZ, 0xffffffff, !P0 ;  /* 0xffffffffff0d7807 */ /* 0x000fe40004000000 */
[----:B------:R-:W-:Y:S02]  /*1fc0*/  LOP3.LUT R26, R26, R9, RZ, 0xc0, !PT ;  /* 0x000000091a1a7212 */ /* 0x000fe400078ec0ff */
[----:B------:R-:W-:-:S02]  /*1fd0*/  IADD3 R6, PT, PT, -R13, RZ, RZ ;  /* 0x000000ff0d067210 */ /* 0x000fc40007ffe1ff */
[-C--:B------:R-:W-:Y:S02]  /*1fe0*/  SHF.R.U32.HI R26, RZ, R25.reuse, R26 ;  /* 0x00000019ff1a7219 */ /* 0x080fe4000001161a */
[----:B------:R-:W-:Y:S02]  /*1ff0*/  LOP3.LUT P1, RZ, R6, R25, R9, 0xf8, !PT ;  /* 0x0000001906ff7212 */ /* 0x000fe4000782f809 */
[C---:B------:R-:W-:Y:S02]  /*2000*/  LOP3.LUT P0, RZ, R26.reuse, 0x1, RZ, 0xc0, !PT ;  /* 0x000000011aff7812 */ /* 0x040fe4000780c0ff */
[----:B------:R-:W-:-:S04]  /*2010*/  LOP3.LUT P2, RZ, R26, 0x2, RZ, 0xc0, !PT ;  /* 0x000000021aff7812 */ /* 0x000fc8000784c0ff */
[----:B------:R-:W-:Y:S02]  /*2020*/  PLOP3.LUT P0, PT, P0, P1, P2, 0xe0, 0x0 ;  /* 0x000000000000781c */ /* 0x000fe40000703c20 */
[----:B------:R-:W-:Y:S02]  /*2030*/  LOP3.LUT P1, RZ, R4, 0x7fffff, RZ, 0xc0, !PT ;  /* 0x007fffff04ff7812 */ /* 0x000fe4000782c0ff */
[----:B------:R-:W-:-:S04]  /*2040*/  SEL R6, RZ, 0x1, !P0 ;  /* 0x00000001ff067807 */ /* 0x000fc80004000000 */
[----:B------:R-:W-:-:S04]  /*2050*/  IADD3 R6, PT, PT, -R6, RZ, RZ ;  /* 0x000000ff06067210 */ /* 0x000fc80007ffe1ff */
[----:B------:R-:W-:Y:S02]  /*2060*/  ISETP.GE.AND P0, PT, R6, RZ, PT ;  /* 0x000000ff0600720c */ /* 0x000fe40003f06270 */
[----:B------:R-:W-:-:S04]  /*2070*/  IADD3 R6, PT, PT, R21, -0xfc, RZ ;  /* 0xffffff0415067810 */ /* 0x000fc80007ffe0ff */
[----:B------:R-:W-:-:S07]  /*2080*/  SHF.R.U32.HI R9, RZ, R6, R9 ;  /* 0x00000006ff097219 */ /* 0x000fce0000011609 */
[----:B------:R-:W-:-:S04]  /*2090*/  @!P0 IADD3 R9, PT, PT, R9, 0x1, RZ ;  /* 0x0000000109098810 */ /* 0x000fc80007ffe0ff */
[----:B------:R-:W-:-:S04]  /*20a0*/  @!P1 SHF.L.U32 R9, R9, 0x1, RZ ;  /* 0x0000000109099819 */ /* 0x000fc800000006ff */
[----:B------:R-:W-:Y:S01]  /*20b0*/  LOP3.LUT R9, R9, 0x80000000, R4, 0xf8, !PT ;  /* 0x8000000009097812 */ /* 0x000fe200078ef804 */
[----:B------:R-:W-:Y:S06]  /*20c0*/  BRA `(.L_x_19) ;  /* 0x0000000000047947 */ /* 0x000fec0003800000 */
.L_x_20:
[----:B------:R0:W1:Y:S02]  /*20d0*/  MUFU.RCP R9, R4 ;  /* 0x0000000400097308 */ /* 0x0000640000001000 */
.L_x_19:
[----:B------:R-:W-:Y:S05]  /*20e0*/  BSYNC.RECONVERGENT B1 ;  /* 0x0000000000017941 */ /* 0x000fea0003800200 */
.L_x_17:
[----:B-1----:R-:W-:Y:S01]  /*20f0*/  MOV R24, R9 ;  /* 0x0000000900187202 */ /* 0x002fe20000000f00 */
[----:B------:R-:W-:-:S04]  /*2100*/  HFMA2 R9, -RZ, RZ, 0, 0 ;  /* 0x00000000ff097431 */ /* 0x000fc800000001ff */
[----:B0-----:R-:W-:Y:S05]  /*2110*/  RET.REL.NODEC R8 `(_Z14kernelgpuUbou2IfEvPT_S1_S1_S1_S1_S1_S1_S1_S1_S1_S0_iiiiiiii) ;  /* 0xffffffdc08b87950 */ /* 0x001fea0003c3ffff */
        .weak           $__internal_1_$__cuda_sm20_sqrt_rn_f32_slowpath
        .type           $__internal_1_$__cuda_sm20_sqrt_rn_f32_slowpath,@function
        .size           $__internal_1_$__cuda_sm20_sqrt_rn_f32_slowpath,(.L_x_57 - $__internal_1_$__cuda_sm20_sqrt_rn_f32_slowpath)
$__internal_1_$__cuda_sm20_sqrt_rn_f32_slowpath:
[----:B------:R-:W-:-:S13]  /*2120*/  LOP3.LUT P0, RZ, R4, 0x7fffffff, RZ, 0xc0, !PT ;  /* 0x7fffffff04ff7812 */ /* 0x000fda000780c0ff */
[----:B------:R-:W-:Y:S01]  /*2130*/  @!P0 MOV R6, R4 ;  /* 0x0000000400068202 */ /* 0x000fe20000000f00 */
[----:B------:R-:W-:Y:S06]  /*2140*/  @!P0 BRA `(.L_x_21) ;  /* 0x0000000000408947 */ /* 0x000fec0003800000 */
[----:B------:R-:W-:-:S13]  /*2150*/  FSETP.GEU.FTZ.AND P0, PT, R4, RZ, PT ;  /* 0x000000ff0400720b */ /* 0x000fda0003f1e000 */
[----:B------:R-:W-:Y:S01]  /*2160*/  @!P0 MOV R6, 0x7fffffff ;  /* 0x7fffffff00068802 */ /* 0x000fe20000000f00 */
[----:B------:R-:W-:Y:S06]  /*2170*/  @!P0 BRA `(.L_x_21) ;  /* 0x0000000000348947 */ /* 0x000fec0003800000 */
[----:B------:R-:W-:-:S13]  /*2180*/  FSETP.GTU.FTZ.AND P0, PT, |R4|, +INF , PT ;  /* 0x7f8000000400780b */ /* 0x000fda0003f1c200 */
[----:B------:R-:W-:Y:S01]  /*2190*/  @P0 FADD.FTZ R6, R4, 1 ;  /* 0x3f80000004060421 */ /* 0x000fe20000010000 */
[----:B------:R-:W-:Y:S06]  /*21a0*/  @P0 BRA `(.L_x_21) ;  /* 0x0000000000280947 */ /* 0x000fec0003800000 */
[----:B------:R-:W-:-:S13]  /*21b0*/  FSETP.NEU.FTZ.AND P0, PT, |R4|, +INF , PT ;  /* 0x7f8000000400780b */ /* 0x000fda0003f1d200 */
[----:B------:R-:W-:-:S04]  /*21c0*/  @P0 FFMA R8, R4, 1.84467440737095516160e+19, RZ ;  /* 0x5f80000004080823 */ /* 0x000fc800000000ff */
[----:B------:R-:W0:Y:S02]  /*21d0*/  @P0 MUFU.RSQ R9, R8 ;  /* 0x0000000800090308 */ /* 0x000e240000001400 */
[----:B0-----:R-:W-:Y:S01]  /*21e0*/  @P0 FMUL.FTZ R13, R8, R9 ;  /* 0x00000009080d0220 */ /* 0x001fe20000410000 */
[----:B------:R-:W-:-:S03]  /*21f0*/  @P0 FMUL.FTZ R9, R9, 0.5 ;  /* 0x3f00000009090820 */ /* 0x000fc60000410000 */
[----:B------:R-:W-:-:S04]  /*2200*/  @P0 FADD.FTZ R6, -R13, -RZ ;  /* 0x800000ff0d060221 */ /* 0x000fc80000010100 */
[----:B------:R-:W-:Y:S01]  /*2210*/  @P0 FFMA R20, R13, R6, R8 ;  /* 0x000000060d140223 */ /* 0x000fe20000000008 */
[----:B------:R-:W-:-:S03]  /*2220*/  @!P0 MOV R6, R4 ;  /* 0x0000000400068202 */ /* 0x000fc60000000f00 */
[----:B------:R-:W-:-:S04]  /*2230*/  @P0 FFMA R9, R20, R9, R13 ;  /* 0x0000000914090223 */ /* 0x000fc8000000000d */
[----:B------:R-:W-:-:S07]  /*2240*/  @P0 FMUL.FTZ R6, R9, 2.3283064365386962891e-10 ;  /* 0x2f80000009060820 */ /* 0x000fce0000410000 */
.L_x_21:
[----:B------:R-:W-:Y:S01]  /*2250*/  HFMA2 R9, -RZ, RZ, 0, 0 ;  /* 0x00000000ff097431 */ /* 0x000fe200000001ff */
[----:B------:R-:W-:-:S04]  /*2260*/  MOV R8, R15 ;  /* 0x0000000f00087202 */ /* 0x000fc80000000f00 */
[----:B------:R-:W-:Y:S05]  /*2270*/  RET.REL.NODEC R8 `(_Z14kernelgpuUbou2IfEvPT_S1_S1_S1_S1_S1_S1_S1_S1_S1_S0_iiiiiiii) ;  /* 0xffffffdc08607950 */ /* 0x000fea0003c3ffff */
.L_x_22:
[----:B------:R-:W-:-:S00]  /*2280*/  BRA `(.L_x_22) ;  /* 0xfffffffc00fc7947 */ /* 0x000fc0000383ffff */
[----:B------:R-:W-:-:S00]  /*2290*/  NOP ;  /* 0x0000000000007918 */ /* 0x000fc00000000000 */
        /* <DEDUP_REMOVED lines=14> */
.L_x_57:


//--------------------- .text._Z14kernelgpuUbou1IfEvPT_S1_S1_S1_S1_S1_S1_S1_S1_S1_S0_iiiiiiii --------------------------
	.section	.text._Z14kernelgpuUbou1IfEvPT_S1_S1_S1_S1_S1_S1_S1_S1_S1_S0_iiiiiiii,"ax",@progbits
	.align	128
        .global         _Z14kernelgpuUbou1IfEvPT_S1_S1_S1_S1_S1_S1_S1_S1_S1_S0_iiiiiiii
        .type           _Z14kernelgpuUbou1IfEvPT_S1_S1_S1_S1_S1_S1_S1_S1_S1_S0_iiiiiiii,@function
        .size           _Z14kernelgpuUbou1IfEvPT_S1_S1_S1_S1_S1_S1_S1_S1_S1_S0_iiiiiiii,(.L_x_61 - _Z14kernelgpuUbou1IfEvPT_S1_S1_S1_S1_S1_S1_S1_S1_S1_S0_iiiiiiii)
        .other          _Z14kernelgpuUbou1IfEvPT_S1_S1_S1_S1_S1_S1_S1_S1_S1_S0_iiiiiiii,@"STO_CUDA_ENTRY STV_DEFAULT"
_Z14kernelgpuUbou1IfEvPT_S1_S1_S1_S1_S1_S1_S1_S1_S1_S0_iiiiiiii:
.text._Z14kernelgpuUbou1IfEvPT_S1_S1_S1_S1_S1_S1_S1_S1_S1_S0_iiiiiiii:
[----:B------:R-:W-:Y:S01]  /*0000*/  LDC R1, c[0x0][0x37c] ;  /* 0x0000df00ff017b82 */ /* 0x000fe20000000800 */
[----:B------:R-:W0:Y:S07]  /*0010*/  S2R R0, SR_TID.X ;  /* 0x0000000000007919 */ /* 0x000e2e0000002100 */
[----:B------:R-:W0:Y:S08]  /*0020*/  S2UR UR4, SR_CTAID.X ;  /* 0x00000000000479c3 */ /* 0x000e300000002500 */
[----:B------:R-:W0:Y:S08]  /*0030*/  LDC R21, c[0x0][0x360] ;  /* 0x0000d800ff157b82 */ /* 0x000e300000000800 */
[----:B------:R-:W1:Y:S01]  /*0040*/  LDC R23, c[0x0][0x3d8] ;  /* 0x0000f600ff177b82 */ /* 0x000e620000000800 */
[----:B0-----:R-:W-:-:S05]  /*0050*/  IMAD R0, R21, UR4, R0 ;  /* 0x0000000415007c24 */ /* 0x001fca000f8e0200 */
[----:B-1----:R-:W-:-:S13]  /*0060*/  ISETP.GE.AND P0, PT, R0, R23, PT ;  /* 0x000000170000720c */ /* 0x002fda0003f06270 */
[----:B------:R-:W-:Y:S05]  /*0070*/  @P0 EXIT ;  /* 0x000000000000094d */ /* 0x000fea0003800000 */
[----:B------:R-:W0:Y:S01]  /*0080*/  LDC.64 R2, c[0x0][0x390] ;  /* 0x0000e400ff027b82 */ /* 0x000e220000000a00 */
[----:B------:R-:W1:Y:S01]  /*0090*/  LDCU UR4, c[0x0][0x370] ;  /* 0x00006e00ff0477ac */ /* 0x000e620008000800 */
[----:B------:R-:W-:Y:S01]  /*00a0*/  LEA R19, R23, R23, 0x1 ;  /* 0x0000001717137211 */ /* 0x000fe200078e08ff */
[----:B------:R-:W2:Y:S05]  /*00b0*/  LDCU.64 UR6, c[0x0][0x358] ;  /* 0x00006b00ff0677ac */ /* 0x000eaa0008000a00 */
[----:B------:R-:W3:Y:S01]  /*00c0*/  LDC.64 R4, c[0x0][0x380] ;  /* 0x0000e000ff047b82 */ /* 0x000ee20000000a00 */
[----:B-1----:R-:W-:-:S07]  /*00d0*/  IMAD R21, R21, UR4, RZ ;  /* 0x0000000415157c24 */ /* 0x002fce000f8e02ff */
.L_x_23:
[----:B01----:R-:W-:-:S04]  /*00e0*/  IMAD.WIDE R6, R0, 0x4, R2 ;  /* 0x0000000400067825 */ /* 0x003fc800078e0202 */
[----:B------:R-:W-:Y:S02]  /*00f0*/  IMAD.WIDE R8, R19, 0x4, R6 ;  /* 0x0000000413087825 */ /* 0x000fe400078e0206 */
[----:B--2---:R-:W2:Y:S04]  /*0100*/  LDG.E R7, desc[UR6][R6.64] ;  /* 0x0000000606077981 */ /* 0x004ea8000c1e1900 */
[----:B------:R-:W4:Y:S01]  /*0110*/  LDG.E R9, desc[UR6][R8.64] ;  /* 0x0000000608097981 */ /* 0x000f22000c1e1900 */
[----:B---3--:R-:W-:Y:S01]  /*0120*/  IMAD.WIDE R10, R0, 0x4, R4 ;  /* 0x00000004000a7825 */ /* 0x008fe200078e0204 */
[----:B------:R-:W-:-:S04]  /*0130*/  IADD3 R0, PT, PT, R21, R0, RZ ;  /* 0x0000000015007210 */ /* 0x000fc80007ffe0ff */
[----:B------:R-:W-:Y:S01]  /*0140*/  ISETP.GE.AND P0, PT, R0, R23, PT ;  /* 0x000000170000720c */ /* 0x000fe20003f06270 */
[----:B------:R-:W-:-:S04]  /*0150*/  IMAD.WIDE R12, R23, 0x4, R10 ;  /* 0x00000004170c7825 */ /* 0x000fc800078e020a */
[----:B------:R-:W-:-:S04]  /*0160*/  IMAD.WIDE R14, R23, 0x4, R12 ;  /* 0x00000004170e7825 */ /* 0x000fc800078e020c */
[----:B------:R-:W-:Y:S01]  /*0170*/  IMAD.WIDE R16, R23, 0x4, R14 ;  /* 0x0000000417107825 */ /* 0x000fe200078e020e */
[----:B--2---:R1:W-:Y:S04]  /*0180*/  STG.E desc[UR6][R10.64], R7 ;  /* 0x000000070a007986 */ /* 0x0043e8000c101906 */
[----:B------:R1:W-:Y:S04]  /*0190*/  STG.E desc[UR6][R12.64], RZ ;  /* 0x000000ff0c007986 */ /* 0x0003e8000c101906 */
[----:B------:R1:W-:Y:S04]  /*01a0*/  STG.E desc[UR6][R14.64], RZ ;  /* 0x000000ff0e007986 */ /* 0x0003e8000c101906 */
[----:B----4-:R1:W-:Y:S01]  /*01b0*/  STG.E desc[UR6][R16.64], R9 ;  /* 0x0000000910007986 */ /* 0x0103e2000c101906 */
[----:B------:R-:W-:Y:S05]  /*01c0*/  @!P0 BRA `(.L_x_23) ;  /* 0xfffffffc00c48947 */ /* 0x000fea000383ffff */
[----:B------:R-:W-:Y:S05]  /*01d0*/  EXIT ;  /* 0x000000000000794d */ /* 0x000fea0003800000 */
.L_x_24:
        /* <DEDUP_REMOVED lines=10> */
.L_x_61:


//--------------------- .text._Z14kernelgpuUbou2IdEvPT_S1_S1_S1_S1_S1_S1_S1_S1_S1_S0_iiiiiiii --------------------------
	.section	.text._Z14kernelgpuUbou2IdEvPT_S1_S1_S1_S1_S1_S1_S1_S1_S1_S0_iiiiiiii,"ax",@progbits
	.align	128
        .global         _Z14kernelgpuUbou2IdEvPT_S1_S1_S1_S1_S1_S1_S1_S1_S1_S0_iiiiiiii
        .type           _Z14kernelgpuUbou2IdEvPT_S1_S1_S1_S1_S1_S1_S1_S1_S1_S0_iiiiiiii,@function
        .size           _Z14kernelgpuUbou2IdEvPT_S1_S1_S1_S1_S1_S1_S1_S1_S1_S0_iiiiiiii,(.L_x_59 - _Z14kernelgpuUbou2IdEvPT_S1_S1_S1_S1_S1_S1_S1_S1_S1_S0_iiiiiiii)
        .other          _Z14kernelgpuUbou2IdEvPT_S1_S1_S1_S1_S1_S1_S1_S1_S1_S0_iiiiiiii,@"STO_CUDA_ENTRY STV_DEFAULT"
_Z14kernelgpuUbou2IdEvPT_S1_S1_S1_S1_S1_S1_S1_S1_S1_S0_iiiiiiii:
.text._Z14kernelgpuUbou2IdEvPT_S1_S1_S1_S1_S1_S1_S1_S1_S1_S0_iiiiiiii:
        /* <DEDUP_REMOVED lines=8> */
[----:B------:R-:W0:Y:S02]  /*0080*/  LDCU.64 UR4, c[0x0][0x358] ;  /* 0x00006b00ff0477ac */ /* 0x000e240008000a00 */
.L_x_44:
[----:B-1----:R-:W1:Y:S08]  /*0090*/  LDC.64 R6, c[0x0][0x390] ;  /* 0x0000e400ff067b82 */ /* 0x002e700000000a00 */
[----:B------:R-:W2:Y:S08]  /*00a0*/  LDC R43, c[0x0][0x3dc] ;  /* 0x0000f700ff2b7b82 */ /* 0x000eb00000000800 */
[----:B------:R-:W3:Y:S01]  /*00b0*/  LDC.64 R34, c[0x0][0x3b0] ;  /* 0x0000ec00ff227b82 */ /* 0x000ee20000000a00 */
[----:B-1----:R-:W-:-:S05]  /*00c0*/  IMAD.WIDE R6, R79, 0x8, R6 ;  /* 0x000000084f067825 */ /* 0x002fca00078e0206 */
[----:B0-----:R-:W4:Y:S02]  /*00d0*/  LDG.E.64 R64, desc[UR4][R6.64] ;  /* 0x0000000406407981 */ /* 0x001f24000c1e1b00 */
[----:B------:R-:W0:Y:S01]  /*00e0*/  LDC.64 R4, c[0x0][0x3c8] ;  /* 0x0000f200ff047b82 */ /* 0x000e220000000a00 */
[----:B--2---:R-:W-:-:S04]  /*00f0*/  IMAD.WIDE R24, R43, 0x8, R6 ;  /* 0x000000082b187825 */ /* 0x004fc800078e0206 */
[----:B------:R-:W-:Y:S02]  /*0100*/  IMAD.WIDE R86, R43, 0x8, R24 ;  /* 0x000000082b567825 */ /* 0x000fe400078e0218 */
[----:B------:R-:W5:Y:S02]  /*0110*/  LDG.E.64 R24, desc[UR4][R24.64] ;  /* 0x0000000418187981 */ /* 0x000f64000c1e1b00 */
[----:B---3--:R-:W-:-:S04]  /*0120*/  IMAD.WIDE R34, R79, 0x8, R34 ;  /* 0x000000084f227825 */ /* 0x008fc800078e0222 */
[C---:B------:R-:W-:Y:S02]  /*0130*/  IMAD.WIDE R18, R43.reuse, 0x8, R34 ;  /* 0x000000082b127825 */ /* 0x040fe400078e0222 */
[----:B------:R-:W5:Y:S02]  /*0140*/  LDG.E.64 R34, desc[UR4][R34.64] ;  /* 0x0000000422227981 */ /* 0x000f64000c1e1b00 */
[----:B------:R-:W-:Y:S02]  /*0150*/  IMAD.WIDE R42, R43, 0x8, R86 ;  /* 0x000000082b2a7825 */ /* 0x000fe400078e0256 */
[----:B------:R-:W5:Y:S04]  /*0160*/  LDG.E.64 R18, desc[UR4][R18.64] ;  /* 0x0000000412127981 */ /* 0x000f68000c1e1b00 */
[----:B------:R-:W5:Y:S04]  /*0170*/  LDG.E.64 R86, desc[UR4][R86.64] ;  /* 0x0000000456567981 */ /* 0x000f68000c1e1b00 */
[----:B------:R-:W5:Y:S04]  /*0180*/  LDG.E.64 R42, desc[UR4][R42.64] ;  /* 0x000000042a2a7981 */ /* 0x000f68000c1e1b00 */
[----:B0-----:R-:W5:Y:S04]  /*0190*/  LDG.E.64 R2, desc[UR4][R4.64] ;  /* 0x0000000404027981 */ /* 0x001f68000c1e1b00 */
[----:B------:R-:W5:Y:S04]  /*01a0*/  LDG.E.64 R40, desc[UR4][R4.64+0x20] ;  /* 0x0000200404287981 */ /* 0x000f68000c1e1b00 */
[----:B------:R-:W5:Y:S04]  /*01b0*/  LDG.E.64 R80, desc[UR4][R4.64+0x28] ;  /* 0x0000280404507981 */ /* 0x000f68000c1e1b00 */
[----:B------:R-:W5:Y:S04]  /*01c0*/  LDG.E.64 R82, desc[UR4][R4.64+0x30] ;  /* 0x0000300404527981 */ /* 0x000f68000c1e1b00 */
[----:B------:R0:W5:Y:S01]  /*01d0*/  LDG.E.64 R66, desc[UR4][R4.64+0x38] ;  /* 0x0000380404427981 */ /* 0x000162000c1e1b00 */
[----:B------:R-:W-:Y:S01]  /*01e0*/  BSSY.RECONVERGENT B0, `(.L_x_25) ;  /* 0x0000012000007945 */ /* 0x000fe20003800200 */
[----:B----4-:R-:W1:Y:S01]  /*01f0*/  MUFU.RCP64H R7, R65 ;  /* 0x0000004100077308 */ /* 0x010e620000001800 */
[----:B------:R-:W-:-:S06]  /*0200*/  VIADD R6, R65, 0x300402 ;  /* 0x0030040241067836 */ /* 0x000fcc0000000000 */
[----:B-1----:R-:W-:-:S08]  /*0210*/  DFMA R8, -R64, R6, 1 ;  /* 0x3ff000004008742b */ /* 0x002fd00000000106 */
[----:B------:R-:W-:Y:S01]  /*0220*/  DFMA R8, R8, R8, R8 ;  /* 0x000000080808722b */ /* 0x000fe20000000008 */
[----:B------:R-:W-:-:S07]  /*0230*/  FSETP.GEU.AND P0, PT, |R6|, 5.8789094863358348022e-39, PT ;  /* 0x004004020600780b */ /* 0x000fce0003f0e200 */
[----:B------:R-:W-:-:S08]  /*0240*/  DFMA R8, R6, R8, R6 ;  /* 0x000000080608722b */ /* 0x000fd00000000006 */
[----:B0-----:R-:W-:-:S08]  /*0250*/  DFMA R4, -R64, R8, 1 ;  /* 0x3ff000004004742b */ /* 0x001fd00000000108 */
[----:B------:R-:W-:Y:S01]  /*0260*/  DFMA R8, R8, R4, R8 ;  /* 0x000000040808722b */ /* 0x000fe20000000008 */
[----:B------:R-:W-:Y:S10]  /*0270*/  @P0 BRA `(.L_x_26) ;  /* 0x0000000000200947 */ /* 0x000ff40003800000 */
[----:B------:R-:W-:Y:S01]  /*0280*/  LOP3.LUT R4, R65, 0x7fffffff, RZ, 0xc0, !PT ;  /* 0x7fffffff41047812 */ /* 0x000fe200078ec0ff */
[----:B------:R-:W-:Y:S01]  /*0290*/  IMAD.MOV.U32 R36, RZ, RZ, R64 ;  /* 0x000000ffff247224 */ /* 0x000fe200078e0040 */
[----:B------:R-:W-:Y:S02]  /*02a0*/  MOV R37, R65 ;  /* 0x0000004100257202 */ /* 0x000fe40000000f00 */
[----:B------:R-:W-:Y:S01]  /*02b0*/  MOV R22, 0x2e0 ;  /* 0x000002e000167802 */ /* 0x000fe20000000f00 */
[----:B------:R-:W-:-:S07]  /*02c0*/  VIADD R23, R4, 0xfff00000 ;  /* 0xfff0000004177836 */ /* 0x000fce0000000000 */
[----:B-----5:R-:W-:Y:S05]  /*02d0*/  CALL.REL.NOINC `($__internal_2_$__cuda_sm20_dblrcp_rn_slowpath_v3) ;  /* 0x00000028005c7944 */ /* 0x020fea0003c00000 */
[----:B------:R-:W-:Y:S01]  /*02e0*/  IMAD.MOV.U32 R8, RZ, RZ, R28 ;  /* 0x000000ffff087224 */ /* 0x000fe200078e001c */
[----:B------:R-:W-:-:S07]  /*02f0*/  MOV R9, R29 ;  /* 0x0000001d00097202 */ /* 0x000fce0000000f00 */
.L_x_26:
[----:B------:R-:W-:Y:S05]  /*0300*/  BSYNC.RECONVERGENT B0 ;  /* 0x0000000000007941 */ /* 0x000fea0003800200 */
.L_x_25:
[----:B------:R-:W-:Y:S01]  /*0310*/  DMUL R10, R64, R64 ;  /* 0x00000040400a7228 */ /* 0x000fe20000000000 */
[----:B------:R-:W-:Y:S05]  /*0320*/  BSSY.RECONVERGENT B0, `(.L_x_27) ;  /* 0x0000012000007945 */ /* 0x000fea0003800200 */
[----:B------:R-:W0:Y:S04]  /*0330*/  MUFU.RCP64H R5, R11 ;  /* 0x0000000b00057308 */ /* 0x000e280000001800 */
[----:B------:R-:W-:-:S05]  /*0340*/  VIADD R4, R11, 0x300402 ;  /* 0x003004020b047836 */ /* 0x000fca0000000000 */
[----:B------:R-:W-:Y:S01]  /*0350*/  FSETP.GEU.AND P0, PT, |R4|, 5.8789094863358348022e-39, PT ;  /* 0x004004020400780b */ /* 0x000fe20003f0e200 */
[----:B0-----:R-:W-:-:S08]  /*0360*/  DFMA R6, -R10, R4, 1 ;  /* 0x3ff000000a06742b */ /* 0x001fd00000000104 */
[----:B------:R-:W-:-:S08]  /*0370*/  DFMA R6, R6, R6, R6 ;  /* 0x000000060606722b */ /* 0x000fd00000000006 */
[----:B------:R-:W-:-:S08]  /*0380*/  DFMA R6, R4, R6, R4 ;  /* 0x000000060406722b */ /* 0x000fd00000000004 */
[----:B------:R-:W-:-:S08]  /*0390*/  DFMA R70, -R10, R6, 1 ;  /* 0x3ff000000a46742b */ /* 0x000fd00000000106 */
        /* <DEDUP_REMOVED lines=10> */
.L_x_28:
[----:B------:R-:W-:Y:S05]  /*0440*/  BSYNC.RECONVERGENT B0 ;  /* 0x0000000000007941 */ /* 0x000fea0003800200 */
.L_x_27:
[----:B-----5:R-:W-:Y:S01]  /*0450*/  DMUL R6, R86, R86 ;  /* 0x0000005656067228 */ /* 0x020fe20000000000 */
[----:B------:R-:W-:Y:S01]  /*0460*/  IMAD.MOV.U32 R12, RZ, RZ, 0x0 ;  /* 0x00000000ff0c7424 */ /* 0x000fe200078e00ff */
[----:B------:R-:W-:Y:S01]  /*0470*/  DMUL R4, R24, R24 ;  /* 0x0000001818047228 */ /* 0x000fe20000000000 */
[----:B------:R-:W-:Y:S01]  /*0480*/  MOV R13, 0x3fd80000 ;  /* 0x3fd80000000d7802 */ /* 0x000fe20000000f00 */
[----:B------:R-:W-:Y:S01]  /*0490*/  DMUL R10, R2, R8 ;  /* 0x00000008020a7228 */ /* 0x000fe20000000000 */
[----:B------:R-:W-:Y:S03]  /*04a0*/  BSSY.RECONVERGENT B0, `(.L_x_29) ;  /* 0x000001a000007945 */ /* 0x000fe60003800200 */
[----:B------:R-:W-:-:S08]  /*04b0*/  DMUL R6, R6, R70 ;  /* 0x0000004606067228 */ /* 0x000fd00000000000 */
[----:B------:R-:W-:Y:S02]  /*04c0*/  DFMA R4, R4, R70, R6 ;  /* 0x000000460404722b */ /* 0x000fe40000000006 */
[----:B------:R-:W-:-:S06]  /*04d0*/  DADD R6, R2, -1 ;  /* 0xbff0000002067429 */ /* 0x000fcc0000000000 */
[----:B------:R-:W-:-:S08]  /*04e0*/  DMUL R4, R64, R4 ;  /* 0x0000000440047228 */ /* 0x000fd00000000000 */
[----:B------:R-:W-:-:S08]  /*04f0*/  DFMA R4, R4, -0.5, R42 ;  /* 0xbfe000000404782b */ /* 0x000fd0000000002a */
[----:B------:R-:W-:-:S08]  /*0500*/  DMUL R10, R4, R10 ;  /* 0x0000000a040a7228 */ /* 0x000fd00000000000 */
[----:B------:R-:W-:-:S06]  /*0510*/  DMUL R14, R6, R10 ;  /* 0x0000000a060e7228 */ /* 0x000fcc0000000000 */
[----:B------:R-:W0:Y:S04]  /*0520*/  MUFU.RSQ64H R11, R15 ;  /* 0x0000000f000b7308 */ /* 0x000e280000001c00 */
[----:B------:R-:W-:-:S05]  /*0530*/  VIADD R10, R15, 0xfcb00000 ;  /* 0xfcb000000f0a7836 */ /* 0x000fca0000000000 */
[----:B------:R-:W-:Y:S01]  /*0540*/  ISETP.GE.U32.AND P0, PT, R10, 0x7ca00000, PT ;  /* 0x7ca000000a00780c */ /* 0x000fe20003f06070 */
[----:B0-----:R-:W-:-:S08]  /*0550*/  DMUL R6, R10, R10 ;  /* 0x0000000a0a067228 */ /* 0x001fd00000000000 */
[----:B------:R-:W-:-:S08]  /*0560*/  DFMA R6, R14, -R6, 1 ;  /* 0x3ff000000e06742b */ /* 0x000fd00000000806 */
[----:B------:R-:W-:Y:S02]  /*0570*/  DFMA R12, R6, R12, 0.5 ;  /* 0x3fe00000060c742b */ /* 0x000fe4000000000c */
[----:B------:R-:W-:-:S08]  /*0580*/  DMUL R6, R10, R6 ;  /* 0x000000060a067228 */ /* 0x000fd00000000000 */
[----:B------:R-:W-:Y:S02]  /*0590*/  DFMA R16, R12, R6, R10 ;  /* 0x000000060c10722b */ /* 0x000fe4000000000a */
[----:B------:R-:W-:-:S06]  /*05a0*/  DMUL R6, R86, R18 ;  /* 0x0000001256067228 */ /* 0x000fcc0000000000 */
[----:B------:R-:W-:Y:S02]  /*05b0*/  DMUL R20, R14, R16 ;  /* 0x000000100e147228 */ /* 0x000fe40000000000 */
[----:B------:R-:W-:Y:S01]  /*05c0*/  VIADD R13, R17, 0xfff00000 ;  /* 0xfff00000110d7836 */ /* 0x000fe20000000000 */
[----:B------:R-:W-:Y:S01]  /*05d0*/  DFMA R6, R24, R34, R6 ;  /* 0x000000221806722b */ /* 0x000fe20000000006 */
[----:B------:R-:W-:-:S04]  /*05e0*/  IMAD.MOV.U32 R12, RZ, RZ, R16 ;  /* 0x000000ffff0c7224 */ /* 0x000fc800078e0010 */
[----:B------:R-:W-:-:S08]  /*05f0*/  DFMA R22, R20, -R20, R14 ;  /* 0x800000141416722b */ /* 0x000fd0000000000e */
[----:B------:R-:W-:Y:S01]  /*0600*/  DFMA R50, R22, R12, R20 ;  /* 0x0000000c1632722b */ /* 0x000fe20000000014 */
[----:B------:R-:W-:Y:S10]  /*0610*/  @!P0 BRA `(.L_x_30) ;  /* 0x0000000000088947 */ /* 0x000ff40003800000 */
[----:B------:R-:W-:-:S07]  /*0620*/  MOV R26, 0x640 ;  /* 0x00000640001a7802 */ /* 0x000fce0000000f00 */
[----:B------:R-:W-:Y:S05]  /*0630*/  CALL.REL.NOINC `($__internal_3_$__cuda_sm20_dsqrt_rn_f64_mediumpath_v1) ;  /* 0x0000002800247944 */ /* 0x000fea0003c00000 */
.L_x_30:
[----:B------:R-:W-:Y:S05]  /*0640*/  BSYNC.RECONVERGENT B0 ;  /* 0x0000000000007941 */ /* 0x000fea0003800200 */
.L_x_29:
[----:B------:R-:W-:Y:S01]  /*0650*/  DMUL R6, R6, R8 ;  /* 0x0000000806067228 */ /* 0x000fe20000000000 */
[----:B------:R-:W-:Y:S07]  /*0660*/  BSSY.RECONVERGENT B0, `(.L_x_31) ;  /* 0x0000064000007945 */ /* 0x000fee0003800200 */
[----:B------:R-:W-:Y:S01]  /*0670*/  DMUL R10, R6, 1000 ;  /* 0x408f4000060a7828 */ /* 0x000fe20000000000 */
[----:B------:R-:W-:Y:S01]  /*0680*/  MOV R6, 0x24dd2f1a ;  /* 0x24dd2f1a00067802 */ /* 0x000fe20000000f00 */
[----:B------:R-:W-:-:S08]  /*0690*/  IMAD.MOV.U32 R7, RZ, RZ, 0x3fe4f922 ;  /* 0x3fe4f922ff077424 */ /* 0x000fd000078e00ff */
[----:B------:R-:W-:Y:S01]  /*06a0*/  LOP3.LUT R13, R11, 0x7fffffff, RZ, 0xc0, !PT ;  /* 0x7fffffff0b0d7812 */ /* 0x000fe200078ec0ff */
[----:B------:R-:W-:-:S06]  /*06b0*/  IMAD.MOV.U32 R12, RZ, RZ, R10 ;  /* 0x000000ffff0c7224 */ /* 0x000fcc00078e000a */
[----:B------:R-:W-:-:S14]  /*06c0*/  DSETP.GE.AND P0, PT, R12, R6, PT ;  /* 0x000000060c00722a */ /* 0x000fdc0003f06000 */
[----:B------:R-:W-:Y:S05]  /*06d0*/  @!P0 BRA `(.L_x_32) ;  /* 0x0000000000e48947 */ /* 0x000fea0003800000 */
[----:B------:R-:W-:Y:S01]  /*06e0*/  DADD R14, R12, R12 ;  /* 0x000000000c0e7229 */ /* 0x000fe2000000000c */
[----:B------:R-:W-:Y:S01]  /*06f0*/  UMOV UR6, 0xfefa39ef ;  /* 0xfefa39ef00067882 */ /* 0x000fe20000000000 */
[----:B------:R-:W-:Y:S01]  /*0700*/  UMOV UR7, 0x3fe62e42 ;  /* 0x3fe62e4200077882 */ /* 0x000fe20000000000 */
[----:B------:R-:W-:Y:S01]  /*0710*/  MOV R20, 0xf89b6999 ;  /* 0xf89b699900147802 */ /* 0x000fe20000000f00 */
[----:B------:R-:W-:Y:S01]  /*0720*/  IMAD.MOV.U32 R21, RZ, RZ, 0x3e928a27 ;  /* 0x3e928a27ff157424 */ /* 0x000fe200078e00ff */
[----:B------:R-:W-:Y:S01]  /*0730*/  ISETP.GT.U32.AND P0, PT, R13, 0x40330fc1, PT ;  /* 0x40330fc10d00780c */ /* 0x000fe20003f04070 */
[----:B------:R-:W0:Y:S02]  /*0740*/  F2F.F32.F64 R12, R14 ;  /* 0x0000000e000c7310 */ /* 0x000e240000301000 */
[----:B0-----:R-:W-:-:S06]  /*0750*/  FMUL R12, R12, 1.4426950216293334961 ;  /* 0x3fb8aa3b0c0c7820 */ /* 0x001fcc0000400000 */
[----:B------:R-:W0:Y:S08]  /*0760*/  FRND R12, R12 ;  /* 0x0000000c000c7307 */ /* 0x000e300000201000 */
[----:B0-----:R0:W1:Y:S08]  /*0770*/  F2F.F64.F32 R16, R12 ;  /* 0x0000000c00107310 */ /* 0x0010700000201800 */
[----:B0-----:R-:W0:Y:S01]  /*0780*/  MUFU.EX2 R12, R12 ;  /* 0x0000000c000c7308 */ /* 0x001e220000000800 */
[----:B-1----:R-:W-:Y:S01]  /*0790*/  DFMA R16, R16, -UR6, R14 ;  /* 0x8000000610107c2b */ /* 0x002fe2000800000e */
[----:B------:R-:W-:Y:S01]  /*07a0*/  UMOV UR6, 0xa4741b81 ;  /* 0xa4741b8100067882 */ /* 0x000fe20000000000 */
[----:B------:R-:W-:-:S06]  /*07b0*/  UMOV UR7, 0x3e5ae904 ;  /* 0x3e5ae90400077882 */ /* 0x000fcc0000000000 */
[C---:B------:R-:W-:Y:S01]  /*07c0*/  DFMA R20, R16.reuse, UR6, R20 ;  /* 0x0000000610147c2b */ /* 0x040fe20008000014 */
[----:B------:R-:W-:Y:S01]  /*07d0*/  UMOV UR6, 0x15ff7e07 ;  /* 0x15ff7e0700067882 */ /* 0x000fe20000000000 */
[----:B------:R-:W-:Y:S01]  /*07e0*/  UMOV UR7, 0x3ec71de7 ;  /* 0x3ec71de700077882 */ /* 0x000fe20000000000 */
[----:B0-----:R-:W0:Y:S05]  /*07f0*/  F2F.F64.F32 R14, R12 ;  /* 0x0000000c000e7310 */ /* 0x001e2a0000201800 */
[----:B------:R-:W-:Y:S01]  /*0800*/  DFMA R20, R16, R20, UR6 ;  /* 0x0000000610147e2b */ /* 0x000fe20008000014 */
[----:B------:R-:W-:Y:S01]  /*0810*/  UMOV UR6, 0x6b0ac45a ;  /* 0x6b0ac45a00067882 */ /* 0x000fe20000000000 */
[----:B------:R-:W-:-:S06]  /*0820*/  UMOV UR7, 0x3efa019a ;  /* 0x3efa019a00077882 */ /* 0x000fcc0000000000 */
[----:B------:R-:W-:Y:S01]  /*0830*/  DFMA R20, R16, R20, UR6 ;  /* 0x0000000610147e2b */ /* 0x000fe20008000014 */
[----:B------:R-:W-:Y:S01]  /*0840*/  UMOV UR6, 0x17eed94f ;  /* 0x17eed94f00067882 */ /* 0x000fe20000000000 */
[----:B------:R-:W-:Y:S01]  /*0850*/  UMOV UR7, 0x3f2a01a0 ;  /* 0x3f2a01a000077882 */ /* 0x000fe20000000000 */
[----:B0-----:R-:W-:-:S05]  /*0860*/  DADD R22, -R14, 1 ;  /* 0x3ff000000e167429 */ /* 0x001fca0000000100 */
[----:B------:R-:W-:Y:S01]  /*0870*/  DFMA R20, R16, R20, UR6 ;  /* 0x0000000610147e2b */ /* 0x000fe20008000014 */
[----:B------:R-:W-:Y:S01]  /*0880*/  UMOV UR6, 0x17f2a71b ;  /* 0x17f2a71b00067882 */ /* 0x000fe20000000000 */
[----:B------:R-:W-:-:S06]  /*0890*/  UMOV UR7, 0x3f56c16c ;  /* 0x3f56c16c00077882 */ /* 0x000fcc0000000000 */
        /* <DEDUP_REMOVED lines=12> */
[----:B------:R-:W-:-:S08]  /*0960*/  DFMA R20, R16, R20, UR6 ;  /* 0x0000000610147e2b */ /* 0x000fd00008000014 */
[----:B------:R-:W-:-:S08]  /*0970*/  DMUL R20, R16, R20 ;  /* 0x0000001410147228 */ /* 0x000fd00000000000 */
[----:B------:R-:W-:-:S08]  /*0980*/  DFMA R20, R16, R20, R16 ;  /* 0x000000141014722b */ /* 0x000fd00000000010 */
[----:B------:R-:W-:Y:S01]  /*0990*/  DFMA R20, -R20, R14, R22 ;  /* 0x0000000e1414722b */ /* 0x000fe20000000116 */
[----:B------:R-:W-:-:S07]  /*09a0*/  IMAD.MOV.U32 R14, RZ, RZ, RZ ;  /* 0x000000ffff0e7224 */ /* 0x000fce00078e00ff */
[----:B------:R-:W-:-:S06]  /*09b0*/  DADD R20, -R20, 2 ;  /* 0x4000000014147429 */ /* 0x000fcc0000000100 */
[----:B------:R-:W0:Y:S02]  /*09c0*/  MUFU.RCP64H R15, R21 ;  /* 0x00000015000f7308 */ /* 0x000e240000001800 */
[----:B0-----:R-:W-:-:S08]  /*09d0*/  DFMA R16, -R20, R14, 1 ;  /* 0x3ff000001410742b */ /* 0x001fd0000000010e */
[----:B------:R-:W-:-:S08]  /*09e0*/  DFMA R16, R16, R16, R16 ;  /* 0x000000101010722b */ /* 0x000fd00000000010 */
[----:B------:R-:W-:Y:S01]  /*09f0*/  DFMA R16, R14, R16, R14 ;  /* 0x000000100e10722b */ /* 0x000fe2000000000e */
[----:B------:R-:W-:Y:S01]  /*0a00*/  MOV R14, 0x0 ;  /* 0x00000000000e7802 */ /* 0x000fe20000000f00 */
[----:B------:R-:W-:-:S06]  /*0a10*/  IMAD.MOV.U32 R15, RZ, RZ, 0x40000000 ;  /* 0x40000000ff0f7424 */ /* 0x000fcc00078e00ff */
[----:B------:R-:W-:-:S10]  /*0a20*/  DFMA R16, R16, -R14, 1 ;  /* 0x3ff000001010742b */ /* 0x000fd4000000080e */
[----:B------:R-:W-:Y:S02]  /*0a30*/  FSEL R13, R17, 1.875, !P0 ;  /* 0x3ff00000110d7808 */ /* 0x000fe40004000000 */
[----:B------:R-:W-:Y:S02]  /*0a40*/  FSEL R62, R16, RZ, !P0 ;  /* 0x000000ff103e7208 */ /* 0x000fe40004000000 */
[----:B------:R-:W-:Y:S01]  /*0a50*/  LOP3.LUT R63, R13, 0x80000000, R11, 0xb8, !PT ;  /* 0x800000000d3f7812 */ /* 0x000fe200078eb80b */
[----:B------:R-:W-:Y:S06]  /*0a60*/  BRA `(.L_x_33) ;  /* 0x00000000008c7947 */ /* 0x000fec0003800000 */
.L_x_32:
[----:B------:R-:W-:Y:S01]  /*0a70*/  DMUL R12, R10, R10 ;  /* 0x0000000a0a0c7228 */ /* 0x000fe20000000000 */
[----:B------:R-:W-:Y:S01]  /*0a80*/  IMAD.MOV.U32 R14, RZ, RZ, 0x420afc3d ;  /* 0x420afc3dff0e7424 */ /* 0x000fe200078e00ff */
[----:B------:R-:W-:Y:S01]  /*0a90*/  MOV R15, 0x3f14359f ;  /* 0x3f14359f000f7802 */ /* 0x000fe20000000f00 */
[----:B------:R-:W-:Y:S01]  /*0aa0*/  UMOV UR6, 0xe2f5e964 ;  /* 0xe2f5e96400067882 */ /* 0x000fe20000000000 */
[----:B------:R-:W-:-:S04]  /*0ab0*/  UMOV UR7, 0x3ef0bc46 ;  /* 0x3ef0bc4600077882 */ /* 0x000fc80000000000 */
[----:B------:R-:W-:Y:S01]  /*0ac0*/  DFMA R14, R12, -UR6, R14 ;  /* 0x800000060c0e7c2b */ /* 0x000fe2000800000e */
[----:B------:R-:W-:Y:S01]  /*0ad0*/  UMOV UR6, 0x728c5d84 ;  /* 0x728c5d8400067882 */ /* 0x000fe20000000000 */
[----:B------:R-:W-:-:S06]  /*0ae0*/  UMOV UR7, 0x3f2df9f0 ;  /* 0x3f2df9f000077882 */ /* 0x000fcc0000000000 */
[----:B------:R-:W-:Y:S01]  /*0af0*/  DFMA R14, R12, R14, -UR6 ;  /* 0x800000060c0e7e2b */ /* 0x000fe2000800000e */
[----:B------:R-:W-:Y:S01]  /*0b00*/  UMOV UR6, 0xcec4f033 ;  /* 0xcec4f03300067882 */ /* 0x000fe20000000000 */
[----:B------:R-:W-:-:S06]  /*0b10*/  UMOV UR7, 0x3f4337d1 ;  /* 0x3f4337d100077882 */ /* 0x000fcc0000000000 */
[----:B------:R-:W-:Y:S01]  /*0b20*/  DFMA R14, R12, R14, UR6 ;  /* 0x000000060c0e7e2b */ /* 0x000fe2000800000e */
        /* <DEDUP_REMOVED lines=20> */
[----:B------:R-:W-:-:S08]  /*0c70*/  DFMA R14, R12, R14, -UR6 ;  /* 0x800000060c0e7e2b */ /* 0x000fd0000800000e */
[----:B------:R-:W-:-:S08]  /*0c80*/  DFMA R14, R12, R14, RZ ;  /* 0x0000000e0c0e722b */ /* 0x000fd000000000ff */
[----:B------:R-:W-:-:S11]  /*0c90*/  DFMA R62, R10, R14, R10 ;  /* 0x0000000e0a3e722b */ /* 0x000fd6000000000a */
.L_x_33:
[----:B------:R-:W-:Y:S05]  /*0ca0*/  BSYNC.RECONVERGENT B0 ;  /* 0x0000000000007941 */ /* 0x000fea0003800200 */
.L_x_31:
[----:B------:R-:W-:Y:S01]  /*0cb0*/  DFMA R12, R50, -1000, R10 ;  /* 0xc08f4000320c782b */ /* 0x000fe2000000000a */
[----:B------:R-:W-:Y:S09]  /*0cc0*/  BSSY.RECONVERGENT B0, `(.L_x_34) ;  /* 0x0000061000007945 */ /* 0x000ff20003800200 */
[----:B------:R-:W-:Y:S01]  /*0cd0*/  LOP3.LUT R15, R13, 0x7fffffff, RZ, 0xc0, !PT ;  /* 0x7fffffff0d0f7812 */ /* 0x000fe200078ec0ff */
[----:B------:R-:W-:-:S06]  /*0ce0*/  IMAD.MOV.U32 R14, RZ, RZ, R12 ;  /* 0x000000ffff0e7224 */ /* 0x000fcc00078e000c */
[----:B------:R-:W-:-:S14]  /*0cf0*/  DSETP.GE.AND P0, PT, R14, R6, PT ;  /* 0x000000060e00722a */ /* 0x000fdc0003f06000 */
[----:B------:R-:W-:Y:S05]  /*0d00*/  @!P0 BRA `(.L_x_35) ;  /* 0x0000000000e48947 */ /* 0x000fea0003800000 */
[----:B------:R-:W-:Y:S01]  /*0d10*/  DADD R16, R14, R14 ;  /* 0x000000000e107229 */ /* 0x000fe2000000000e */
[----:B------:R-:W-:Y:S01]  /*0d20*/  UMOV UR6, 0xfefa39ef ;  /* 0xfefa39ef00067882 */ /* 0x000fe20000000000 */
[----:B------:R-:W-:Y:S01]  /*0d30*/  UMOV UR7, 0x3fe62e42 ;  /* 0x3fe62e4200077882 */ /* 0x000fe20000000000 */
[----:B------:R-:W-:Y:S01]  /*0d40*/  IMAD.MOV.U32 R22, RZ, RZ, -0x7649667 ;  /* 0xf89b6999ff167424 */ /* 0x000fe200078e00ff */
[----:B------:R-:W-:Y:S02]  /*0d50*/  MOV R23, 0x3e928a27 ;  /* 0x3e928a2700177802 */ /* 0x000fe40000000f00 */
[----:B------:R-:W0:Y:S01]  /*0d60*/  F2F.F32.F64 R12, R16 ;  /* 0x00000010000c7310 */ /* 0x000e220000301000 */
[----:B------:R-:W-:Y:S01]  /*0d70*/  ISETP.GT.U32.AND P0, PT, R15, 0x40330fc1, PT ;  /* 0x40330fc10f00780c */ /* 0x000fe20003f04070 */
        /* <DEDUP_REMOVED lines=43> */
[----:B------:R-:W-:Y:S01]  /*1030*/  IMAD.MOV.U32 R16, RZ, RZ, 0x0 ;  /* 0x00000000ff107424 */ /* 0x000fe200078e00ff */
[----:B------:R-:W-:-:S06]  /*1040*/  MOV R17, 0x40000000 ;  /* 0x4000000000117802 */ /* 0x000fcc0000000f00 */
[----:B------:R-:W-:-:S10]  /*1050*/  DFMA R20, R20, -R16, 1 ;  /* 0x3ff000001414742b */ /* 0x000fd40000000810 */
[----:B------:R-:W-:Y:S02]  /*1060*/  FSEL R15, R21, 1.875, !P0 ;  /* 0x3ff00000150f7808 */ /* 0x000fe40004000000 */
[----:B------:R-:W-:Y:S02]  /*1070*/  FSEL R12, R20, RZ, !P0 ;  /* 0x000000ff140c7208 */ /* 0x000fe40004000000 */
[----:B------:R-:W-:Y:S01]  /*1080*/  LOP3.LUT R13, R15, 0x80000000, R13, 0xb8, !PT ;  /* 0x800000000f0d7812 */ /* 0x000fe200078eb80d */
[----:B------:R-:W-:Y:S06]  /*1090*/  BRA `(.L_x_36) ;  /* 0x00000000008c7947 */ /* 0x000fec0003800000 */
.L_x_35:
[----:B------:R-:W-:Y:S01]  /*10a0*/  DMUL R14, R12, R12 ;  /* 0x0000000c0c0e7228 */ /* 0x000fe20000000000 */
[----:B------:R-:W-:Y:S01]  /*10b0*/  IMAD.MOV.U32 R16, RZ, RZ, 0x420afc3d ;  /* 0x420afc3dff107424 */ /* 0x000fe200078e00ff */
[----:B------:R-:W-:Y:S01]  /*10c0*/  UMOV UR6, 0xe2f5e964 ;  /* 0xe2f5e96400067882 */ /* 0x000fe20000000000 */
[----:B------:R-:W-:Y:S01]  /*10d0*/  IMAD.MOV.U32 R17, RZ, RZ, 0x3f14359f ;  /* 0x3f14359fff117424 */ /* 0x000fe200078e00ff */
[----:B------:R-:W-:-:S05]  /*10e0*/  UMOV UR7, 0x3ef0bc46 ;  /* 0x3ef0bc4600077882 */ /* 0x000fca0000000000 */
        /* <DEDUP_REMOVED lines=30> */
.L_x_36:
[----:B------:R-:W-:Y:S05]  /*12d0*/  BSYNC.RECONVERGENT B0 ;  /* 0x0000000000007941 */ /* 0x000fea0003800200 */
.L_x_34:
[----:B------:R-:W-:Y:S01]  /*12e0*/  DFMA R10, R50, 1000, R10 ;  /* 0x408f4000320a782b */ /* 0x000fe2000000000a */
[----:B------:R-:W-:Y:S09]  /*12f0*/  BSSY.RECONVERGENT B0, `(.L_x_37) ;  /* 0x0000061000007945 */ /* 0x000ff20003800200 */
[----:B------:R-:W-:-:S02]  /*1300*/  LOP3.LUT R15, R11, 0x7fffffff, RZ, 0xc0, !PT ;  /* 0x7fffffff0b0f7812 */ /* 0x000fc400078ec0ff */
[----:B------:R-:W-:-:S06]  /*1310*/  MOV R14, R10 ;  /* 0x0000000a000e7202 */ /* 0x000fcc0000000f00 */
[----:B------:R-:W-:-:S14]  /*1320*/  DSETP.GE.AND P0, PT, R14, R6, PT ;  /* 0x000000060e00722a */ /* 0x000fdc0003f06000 */
[----:B------:R-:W-:Y:S05]  /*1330*/  @!P0 BRA `(.L_x_38) ;  /* 0x0000000000e48947 */ /* 0x000fea0003800000 */
[----:B------:R-:W-:Y:S01]  /*1340*/  DADD R6, R14, R14 ;  /* 0x000000000e067229 */ /* 0x000fe2000000000e */
[----:B------:R-:W-:Y:S01]  /*1350*/  UMOV UR6, 0xfefa39ef ;  /* 0xfefa39ef00067882 */ /* 0x000fe20000000000 */
[----:B------:R-:W-:Y:S01]  /*1360*/  UMOV UR7, 0x3fe62e42 ;  /* 0x3fe62e4200077882 */ /* 0x000fe20000000000 */
[----:B------:R-:W-:Y:S01]  /*1370*/  IMAD.MOV.U32 R20, RZ, RZ, -0x7649667 ;  /* 0xf89b6999ff147424 */ /* 0x000fe200078e00ff */
[----:B------:R-:W-:Y:S01]  /*1380*/  ISETP.GT.U32.AND P0, PT, R15, 0x40330fc1, PT ;  /* 0x40330fc10f00780c */ /* 0x000fe20003f04070 */
[----:B------:R-:W-:Y:S01]  /*1390*/  IMAD.MOV.U32 R21, RZ, RZ, 0x3e928a27 ;  /* 0x3e928a27ff157424 */ /* 0x000fe200078e00ff */
        /* <DEDUP_REMOVED lines=38> */
[----:B------:R-:W-:-:S07]  /*1600*/  MOV R6, RZ ;  /* 0x000000ff00067202 */ /* 0x000fce0000000f00 */
[----:B------:R-:W-:-:S06]  /*1610*/  DADD R20, -R20, 2 ;  /* 0x4000000014147429 */ /* 0x000fcc0000000100 */
[----:B------:R-:W0:Y:S02]  /*1620*/  MUFU.RCP64H R7, R21 ;  /* 0x0000001500077308 */ /* 0x000e240000001800 */
[----:B0-----:R-:W-:-:S08]  /*1630*/  DFMA R16, -R20, R6, 1 ;  /* 0x3ff000001410742b */ /* 0x001fd00000000106 */
[----:B------:R-:W-:-:S08]  /*1640*/  DFMA R16, R16, R16, R16 ;  /* 0x000000101010722b */ /* 0x000fd00000000010 */
[----:B------:R-:W-:Y:S01]  /*1650*/  DFMA R16, R6, R16, R6 ;  /* 0x000000100610722b */ /* 0x000fe20000000006 */
[----:B------:R-:W-:Y:S02]  /*1660*/  IMAD.MOV.U32 R6, RZ, RZ, 0x0 ;  /* 0x00000000ff067424 */ /* 0x000fe400078e00ff */
[----:B------:R-:W-:-:S06]  /*1670*/  IMAD.MOV.U32 R7, RZ, RZ, 0x40000000 ;  /* 0x40000000ff077424 */ /* 0x000fcc00078e00ff */
[----:B------:R-:W-:-:S10]  /*1680*/  DFMA R16, R16, -R6, 1 ;  /* 0x3ff000001010742b */ /* 0x000fd40000000806 */
[----:B------:R-:W-:Y:S02]  /*1690*/  FSEL R7, R17, 1.875, !P0 ;  /* 0x3ff0000011077808 */ /* 0x000fe40004000000 */
[----:B------:R-:W-:Y:S02]  /*16a0*/  FSEL R10, R16, RZ, !P0 ;  /* 0x000000ff100a7208 */ /* 0x000fe40004000000 */
[----:B------:R-:W-:Y:S01]  /*16b0*/  LOP3.LUT R11, R7, 0x80000000, R11, 0xb8, !PT ;  /* 0x80000000070b7812 */ /* 0x000fe200078eb80b */
[----:B------:R-:W-:Y:S06]  /*16c0*/  BRA `(.L_x_39) ;  /* 0x00000000008c7947 */ /* 0x000fec0003800000 */
.L_x_38:
[----:B------:R-:W-:Y:S01]  /*16d0*/  DMUL R6, R10, R10 ;  /* 0x0000000a0a067228 */ /* 0x000fe20000000000 */
[----:B------:R-:W-:Y:S01]  /*16e0*/  MOV R14, 0x420afc3d ;  /* 0x420afc3d000e7802 */ /* 0x000fe20000000f00 */
[----:B------:R-:W-:Y:S01]  /*16f0*/  IMAD.MOV.U32 R15, RZ, RZ, 0x3f14359f ;  /* 0x3f14359fff0f7424 */ /* 0x000fe200078e00ff */
        /* <DEDUP_REMOVED lines=32> */
.L_x_39:
[----:B------:R-:W-:Y:S05]  /*1900*/  BSYNC.RECONVERGENT B0 ;  /* 0x0000000000007941 */ /* 0x000fea0003800200 */
.L_x_37:
[----:B------:R-:W0:Y:S01]  /*1910*/  MUFU.RCP64H R7, R3 ;  /* 0x0000000300077308 */ /* 0x000e220000001800 */
[----:B------:R-:W-:Y:S01]  /*1920*/  VIADD R6, R3, 0x300402 ;  /* 0x0030040203067836 */ /* 0x000fe20000000000 */
[----:B------:R-:W-:-:S04]  /*1930*/  DMUL R26, R24, R18 ;  /* 0x00000012181a7228 */ /* 0x000fc80000000000 */
[----:B------:R-:W-:-:S04]  /*1940*/  FSETP.GEU.AND P0, PT, |R6|, 5.8789094863358348022e-39, PT ;  /* 0x004004020600780b */ /* 0x000fc80003f0e200 */
[----:B------:R-:W-:Y:S02]  /*1950*/  DFMA R26, R86, R34, -R26 ;  /* 0x00000022561a722b */ /* 0x000fe4000000081a */
        /* <DEDUP_REMOVED lines=11> */
[----:B------:R-:W-:Y:S05]  /*1a10*/  CALL.REL.NOINC `($__internal_2_$__cuda_sm20_dblrcp_rn_slowpath_v3) ;  /* 0x00000010008c7944 */ /* 0x000fea0003c00000 */
[----:B------:R-:W-:Y:S01]  /*1a20*/  MOV R74, R28 ;  /* 0x0000001c004a7202 */ /* 0x000fe20000000f00 */
[----:B------:R-:W-:-:S07]  /*1a30*/  IMAD.MOV.U32 R75, RZ, RZ, R29 ;  /* 0x000000ffff4b7224 */ /* 0x000fce00078e001d */
.L_x_40:
[----:B------:R-:W0:Y:S01]  /*1a40*/  MUFU.RCP64H R7, R5 ;  /* 0x0000000500077308 */ /* 0x000e220000001800 */
[----:B------:R-:W-:Y:S01]  /*1a50*/  VIADD R6, R5, 0x300402 ;  /* 0x0030040205067836 */ /* 0x000fe20000000000 */
[----:B------:R-:W-:Y:S04]  /*1a60*/  BSSY.RECONVERGENT B0, `(.L_x_41) ;  /* 0x0000010000007945 */ /* 0x000fe80003800200 */
        /* <DEDUP_REMOVED lines=15> */
.L_x_42:
[----:B------:R-:W-:Y:S05]  /*1b60*/  BSYNC.RECONVERGENT B0 ;  /* 0x0000000000007941 */ /* 0x000fea0003800200 */
.L_x_41:
[----:B------:R-:W-:Y:S02]  /*1b70*/  DADD R14, R2, -1 ;  /* 0xbff00000020e7429 */ /* 0x000fe40000000000 */
[----:B------:R-:W-:-:S04]  /*1b80*/  DMUL R68, R42, R8 ;  /* 0x000000082a447228 */ /* 0x000fc80000000000 */
[----:B------:R-:W0:Y:S04]  /*1b90*/  MUFU.RCP64H R7, R15 ;  /* 0x0000000f00077308 */ /* 0x000e280000001800 */
[----:B------:R-:W-:-:S05]  /*1ba0*/  VIADD R6, R15, 0x300402 ;  /* 0x003004020f067836 */ /* 0x000fca0000000000 */
[----:B------:R-:W-:Y:S01]  /*1bb0*/  FSETP.GEU.AND P0, PT, |R6|, 5.8789094863358348022e-39, PT ;  /* 0x004004020600780b */ /* 0x000fe20003f0e200 */
[----:B0-----:R-:W-:-:S08]  /*1bc0*/  DFMA R20, -R14, R6, 1 ;  /* 0x3ff000000e14742b */ /* 0x001fd00000000106 */
[----:B------:R-:W-:-:S08]  /*1bd0*/  DFMA R20, R20, R20, R20 ;  /* 0x000000141414722b */ /* 0x000fd00000000014 */
[----:B------:R-:W-:Y:S02]  /*1be0*/  DFMA R30, R6, R20, R6 ;  /* 0x00000014061e722b */ /* 0x000fe40000000006 */
[----:B------:R-:W-:-:S06]  /*1bf0*/  DMUL R20, R4, R8 ;  /* 0x0000000804147228 */ /* 0x000fcc0000000000 */
[C---:B------:R-:W-:Y:S02]  /*1c00*/  DFMA R22, -R14.reuse, R30, 1 ;  /* 0x3ff000000e16742b */ /* 0x040fe4000000011e */
[----:B------:R-:W-:-:S06]  /*1c10*/  DMUL R6, R14, R20 ;  /* 0x000000140e067228 */ /* 0x000fcc0000000000 */
[----:B------:R-:W-:Y:S01]  /*1c20*/  DFMA R30, R30, R22, R30 ;  /* 0x000000161e1e722b */ /* 0x000fe2000000001e */
[----:B------:R-:W-:Y:S10]  /*1c30*/  @P0 BRA `(.L_x_43) ;  /* 0x0000000000200947 */ /* 0x000ff40003800000 */
[----:B------:R-:W-:Y:S01]  /*1c40*/  LOP3.LUT R22, R15, 0x7fffffff, RZ, 0xc0, !PT ;  /* 0x7fffffff0f167812 */ /* 0x000fe200078ec0ff */
[----:B------:R-:W-:Y:S01]  /*1c50*/  IMAD.MOV.U32 R37, RZ, RZ, R15 ;  /* 0x000000ffff257224 */ /* 0x000fe200078e000f */
[----:B------:R-:W-:-:S03]  /*1c60*/  MOV R36, R14 ;  /* 0x0000000e00247202 */ /* 0x000fc60000000f00 */
[----:B------:R-:W-:Y:S01]  /*1c70*/  VIADD R23, R22, 0xfff00000 ;  /* 0xfff0000016177836 */ /* 0x000fe20000000000 */
[----:B------:R-:W-:-:S07]  /*1c80*/  MOV R22, 0x1ca0 ;  /* 0x00001ca000167802 */ /* 0x000fce0000000f00 */
[----:B------:R-:W-:Y:S05]  /*1c90*/  CALL.REL.NOINC `($__internal_2_$__cuda_sm20_dblrcp_rn_slowpath_v3) ;  /* 0x0000000c00ec7944 */ /* 0x000fea0003c00000 */
[----:B------:R-:W-:Y:S01]  /*1ca0*/  MOV R30, R28 ;  /* 0x0000001c001e7202 */ /* 0x000fe20000000f00 */
[----:B------:R-:W-:-:S07]  /*1cb0*/  IMAD.MOV.U32 R31, RZ, RZ, R29 ;  /* 0x000000ffff1f7224 */ /* 0x000fce00078e001d */
.L_x_43:
[----:B------:R-:W-:Y:S01]  /*1cc0*/  DMUL R22, R2, R8 ;  /* 0x0000000802167228 */ /* 0x000fe20000000000 */
[----:B------:R-:W0:Y:S01]  /*1cd0*/  LDCU UR6, c[0x0][0x370] ;  /* 0x00006e00ff0677ac */ /* 0x000e220008000800 */
[----:B------:R-:W-:Y:S02]  /*1ce0*/  DFMA R20, R14, R20, R6 ;  /* 0x000000140e14722b */ /* 0x000fe40000000006 */
[----:B------:R-:W-:Y:S02]  /*1cf0*/  DMUL R2, R74, R8 ;  /* 0x000000084a027228 */ /* 0x000fe40000000000 */
[----:B------:R-:W-:Y:S02]  /*1d00*/  DMUL R60, R26, R26 ;  /* 0x0000001a1a3c7228 */ /* 0x000fe40000000000 */
[----:B------:R-:W-:Y:S02]  /*1d10*/  DMUL R22, R4, R22 ;  /* 0x0000001604167228 */ /* 0x000fe40000000000 */
[----:B------:R-:W-:-:S02]  /*1d20*/  DMUL R4, R86, R18 ;  /* 0x0000001256047228 */ /* 0x000fc40000000000 */
[----:B------:R-:W-:Y:S02]  /*1d30*/  DFMA R32, R68, 2, R20 ;  /* 0x400000004420782b */ /* 0x000fe40000000014 */
[----:B------:R-:W-:Y:S02]  /*1d40*/  DMUL R14, R16, R74 ;  /* 0x0000004a100e7228 */ /* 0x000fe40000000000 */
[----:B------:R-:W-:Y:S02]  /*1d50*/  DMUL R20, R2, R16 ;  /* 0x0000001002147228 */ /* 0x000fe40000000000 */
[----:B------:R-:W-:Y:S02]  /*1d60*/  DFMA R4, R24, R34, R4 ;  /* 0x000000221804722b */ /* 0x000fe40000000004 */
[----:B------:R-:W-:Y:S02]  /*1d70*/  DFMA R32, R22, -4, R32 ;  /* 0xc01000001620782b */ /* 0x000fe40000000020 */
[----:B------:R-:W-:-:S02]  /*1d80*/  DADD R68, R68, R6 ;  /* 0x0000000044447229 */ /* 0x000fc40000000006 */
[----:B------:R-:W-:Y:S02]  /*1d90*/  DMUL R22, R60, R70 ;  /* 0x000000463c167228 */ /* 0x000fe40000000000 */
[----:B------:R-:W-:Y:S02]  /*1da0*/  DMUL R2, R14, R12 ;  /* 0x0000000c0e027228 */ /* 0x000fe40000000000 */
[C---:B------:R-:W-:Y:S02]  /*1db0*/  DMUL R6, R20.reuse, R62 ;  /* 0x0000003e14067228 */ /* 0x040fe40000000000 */
[----:B------:R-:W-:Y:S02]  /*1dc0*/  DMUL R12, R20, R12 ;  /* 0x0000000c140c7228 */ /* 0x000fe40000000000 */
[----:B------:R-:W-:Y:S02]  /*1dd0*/  DMUL R28, R4, R4 ;  /* 0x00000004041c7228 */ /* 0x000fe40000000000 */
[----:B------:R-:W-:-:S02]  /*1de0*/  DMUL R38, R26, R14 ;  /* 0x0000000e1a267228 */ /* 0x000fc40000000000 */
[----:B------:R-:W-:Y:S02]  /*1df0*/  DMUL R46, R14, R62 ;  /* 0x0000003e0e2e7228 */ /* 0x000fe40000000000 */
[----:B------:R-:W-:Y:S02]  /*1e00*/  DMUL R88, R8, R4 ;  /* 0x0000000408587228 */ /* 0x000fe40000000000 */
[----:B------:R-:W-:Y:S02]  /*1e10*/  DMUL R36, R22, 0.5 ;  /* 0x3fe0000016247828 */ /* 0x000fe40000000000 */
[----:B------:R-:W-:Y:S02]  /*1e20*/  DFMA R22, R60, R6, R62 ;  /* 0x000000063c16722b */ /* 0x000fe4000000003e */
[----:B------:R-:W-:Y:S02]  /*1e30*/  DMUL R14, R14, R10 ;  /* 0x0000000a0e0e7228 */ /* 0x000fe40000000000 */
[----:B------:R-:W-:-:S02]  /*1e40*/  DMUL R12, R60, R12 ;  /* 0x0000000c3c0c7228 */ /* 0x000fc40000000000 */
[----:B------:R-:W-:Y:S02]  /*1e50*/  DMUL R56, R28, R70 ;  /* 0x000000461c387228 */ /* 0x000fe40000000000 */
[-C--:B------:R-:W-:Y:S02]  /*1e60*/  DMUL R38, R38, R10.reuse ;  /* 0x0000000a26267228 */ /* 0x080fe40000000000 */
[----:B------:R-:W-:Y:S02]  /*1e70*/  DMUL R20, R20, R10 ;  /* 0x0000000a14147228 */ /* 0x000fe40000000000 */
[----:B------:R-:W-:Y:S02]  /*1e80*/  DMUL R6, R6, R28 ;  /* 0x0000001c06067228 */ /* 0x000fe40000000000 */
[----:B------:R-:W-:Y:S02]  /*1e90*/  DMUL R28, R26, R46 ;  /* 0x0000002e1a1c7228 */ /* 0x000fe40000000000 */
[----:B------:R-:W-:-:S02]  /*1ea0*/  DMUL R10, R88, R74 ;  /* 0x0000004a580a7228 */ /* 0x000fc40000000000 */
[----:B------:R-:W-:Y:S02]  /*1eb0*/  DFMA R12, R12, -0.5, R22 ;  /* 0xbfe000000c0c782b */ /* 0x000fe40000000016 */
[----:B------:R-:W-:Y:S02]  /*1ec0*/  DMUL R20, R60, R20 ;  /* 0x000000143c147228 */ /* 0x000fe40000000000 */
[----:B------:R-:W-:Y:S02]  /*1ed0*/  DMUL R4, R74, R4 ;  /* 0x000000044a047228 */ /* 0x000fe40000000000 */
[----:B------:R-:W-:Y:S02]  /*1ee0*/  DMUL R22, R28, R32 ;  /* 0x000000201c167228 */ /* 0x000fe40000000000 */
[----:B------:R-:W-:Y:S02]  /*1ef0*/  DMUL R10, R10, R16 ;  /* 0x000000100a0a7228 */ /* 0x000fe40000000000 */
[----:B------:R-:W-:-:S02]  /*1f00*/  DMUL R30, R30, R50 ;  /* 0x000000321e1e7228 */ /* 0x000fc40000000000 */
[----:B------:R-:W-:Y:S02]  /*1f10*/  DFMA R56, R56, 0.5, R36 ;  /* 0x3fe000003838782b */ /* 0x000fe40000000024 */
[----:B------:R-:W-:Y:S02]  /*1f20*/  DFMA R36, R20, -0.5, R12 ;  /* 0xbfe000001424782b */ /* 0x000fe4000000000c */
[----:B------:R-:W-:Y:S02]  /*1f30*/  DMUL R76, R62, R8 ;  /* 0x000000083e4c7228 */ /* 0x000fe40000000000 */
[----:B------:R-:W-:Y:S02]  /*1f40*/  DMUL R74, R16, -R74 ;  /* 0x8000004a104a7228 */ /* 0x000fe40000000000 */
[----:B------:R-:W-:Y:S02]  /*1f50*/  DMUL R4, R4, R16 ;  /* 0x0000001004047228 */ /* 0x000fe40000000000 */
[----:B------:R-:W-:-:S02]  /*1f60*/  DMUL R22, R22, 0.5 ;  /* 0x3fe0000016167828 */ /* 0x000fc40000000000 */
[----:B------:R-:W-:Y:S02]  /*1f70*/  DMUL R84, R26, R2 ;  /* 0x000000021a547228 */ /* 0x000fe40000000000 */
[----:B------:R-:W-:Y:S02]  /*1f80*/  DADD R8, R30, R88 ;  /* 0x000000001e087229 */ /* 0x000fe40000000058 */
[----:B------:R-:W-:Y:S02]  /*1f90*/  DMUL R20, R10, R62 ;  /* 0x0000003e0a147228 */ /* 0x000fe40000000000 */
[----:B------:R-:W-:Y:S02]  /*1fa0*/  DADD R16, -R88, R50 ;  /* 0x0000000058107229 */ /* 0x000fe40000000132 */
[----:B------:R-:W-:Y:S02]  /*1fb0*/  DMUL R12, R28, R56 ;  /* 0x000000381c0c7228 */ /* 0x000fe40000000000 */
[----:B------:R-:W-:-:S02]  /*1fc0*/  DADD R48, -R30, R88 ;  /* 0x000000001e307229 */ /* 0x000fc40000000158 */
[C---:B------:R-:W-:Y:S02]  /*1fd0*/  DFMA R58, R26.reuse, R76, R22 ;  /* 0x0000004c1a3a722b */ /* 0x040fe40000000016 */
[----:B------:R-:W-:Y:S02]  /*1fe0*/  DMUL R20, R26, R20 ;  /* 0x000000141a147228 */ /* 0x000fe40000000000 */
[----:B------:R-:W-:Y:S02]  /*1ff0*/  DMUL R28, R84, R8 ;  /* 0x00000008541c7228 */ /* 0x000fe40000000000 */
[----:B------:R-:W-:Y:S02]  /*2000*/  DADD R10, R88, R50 ;  /* 0x00000000580a7229 */ /* 0x000fe40000000032 */
[----:B------:R-:W-:Y:S02]  /*2010*/  DMUL R22, R84, R16 ;  /* 0x0000001054167228 */ /* 0x000fe40000000000 */
[----:B------:R-:W-:-:S02]  /*2020*/  DMUL R8, R2, R8 ;  /* 0x0000000802087228 */ /* 0x000fc40000000000 */
[----:B------:R-:W-:Y:S02]  /*2030*/  DFMA R76, R26, R76, R12 ;  /* 0x0000004c1a4c722b */ /* 0x000fe4000000000c */
[----:B------:R-:W-:Y:S02]  /*2040*/  DMUL R12, R48, R14 ;  /* 0x0000000e300c7228 */ /* 0x000fe40000000000 */
[----:B------:R-:W-:Y:S02]  /*2050*/  DMUL R48, R38, R48 ;  /* 0x0000003026307228 */ /* 0x000fe40000000000 */
[--C-:B------:R-:W-:Y:S02]  /*2060*/  DFMA R52, R28, 0.5, -R20.reuse ;  /* 0x3fe000001c34782b */ /* 0x100fe40000000814 */
[----:B------:R-:W-:Y:S02]  /*2070*/  DMUL R44, R38, R10 ;  /* 0x0000000a262c7228 */ /* 0x000fe40000000000 */
[----:B------:R-:W-:-:S02]  /*2080*/  DFMA R22, R22, 0.5, R20 ;  /* 0x3fe000001616782b */ /* 0x000fc40000000014 */
[----:B------:R-:W-:Y:S02]  /*2090*/  DMUL R28, R8, R16 ;  /* 0x00000010081c7228 */ /* 0x000fe40000000000 */
[----:B------:R-:W-:Y:S02]  /*20a0*/  DFMA R48, R48, 0.5, R52 ;  /* 0x3fe000003030782b */ /* 0x000fe40000000034 */
[C---:B------:R-:W-:Y:S02]  /*20b0*/  DFMA R20, R44.reuse, 0.5, -R20 ;  /* 0x3fe000002c14782b */ /* 0x040fe40000000814 */
[----:B------:R-:W-:Y:S02]  /*20c0*/  DFMA R22, R44, -0.5, R22 ;  /* 0xbfe000002c16782b */ /* 0x000fe40000000016 */
[----:B------:R-:W-:Y:S02]  /*20d0*/  DMUL R52, R12, R10 ;  /* 0x0000000a0c347228 */ /* 0x000fe40000000000 */
[----:B------:R-:W-:-:S02]  /*20e0*/  DMUL R44, R64, R28 ;  /* 0x0000001c402c7228 */ /* 0x000fc40000000000 */
[----:B------:R-:W-:Y:S02]  /*20f0*/  DADD R28, R88, -R50 ;  /* 0x00000000581c7229 */ /* 0x000fe40000000832 */
[----:B------:R-:W-:Y:S02]  /*2100*/  DFMA R10, -R30, R10, R68 ;  /* 0x0000000a1e0a722b */ /* 0x000fe40000000144 */
[----:B------:R-:W-:Y:S02]  /*2110*/  DMUL R52, R64, R52 ;  /* 0x0000003440347228 */ /* 0x000fe40000000000 */
[----:B------:R-:W-:Y:S02]  /*2120*/  DFMA R54, R44, 0.5, R6 ;  /* 0x3fe000002c36782b */ /* 0x000fe40000000006 */
[----:B------:R-:W-:Y:S02]  /*2130*/  DMUL R72, R8, R28 ;  /* 0x0000001c08487228 */ /* 0x000fe40000000000 */
[----:B------:R-:W-:-:S02]  /*2140*/  DMUL R26, R26, R46 ;  /* 0x0000002e1a1a7228 */ /* 0x000fc40000000000 */
[C---:B------:R-:W-:Y:S02]  /*2150*/  DFMA R44, R52.reuse, 0.5, -R6 ;  /* 0x3fe00000342c782b */ /* 0x040fe40000000806 */
[----:B------:R-:W-:Y:S02]  /*2160*/  DFMA R6, R52, -0.5, R54 ;  /* 0xbfe000003406782b */ /* 0x000fe40000000036 */
[----:B------:R-:W-:Y:S02]  /*2170*/  DMUL R52, R84, R28 ;  /* 0x0000001c54347228 */ /* 0x000fe40000000000 */
[----:B------:R-:W-:Y:S02]  /*2180*/  DADD R54, R88, R50 ;  /* 0x0000000058367229 */ /* 0x000fe40000000032 */
[----:B------:R-:W-:Y:S02]  /*2190*/  DMUL R72, R64, R72 ;  /* 0x0000004840487228 */ /* 0x000fe40000000000 */
[----:B------:R-:W-:-:S02]  /*21a0*/  DMUL R46, R46, R32 ;  /* 0x000000202e2e7228 */ /* 0x000fc40000000000 */
[----:B------:R-:W-:Y:S02]  /*21b0*/  DFMA R52, R52, 0.5, R20 ;  /* 0x3fe000003434782b */ /* 0x000fe40000000014 */
[----:B------:R-:W-:Y:S02]  /*21c0*/  DMUL R20, R34, R22 ;  /* 0x0000001622147228 */ /* 0x000fe40000000000 */
[----:B------:R-:W-:Y:S02]  /*21d0*/  DMUL R22, R14, R54 ;  /* 0x000000360e167228 */ /* 0x000fe40000000000 */
[----:B------:R-:W-:Y:S02]  /*21e0*/  DFMA R54, R30, R28, R68 ;  /* 0x0000001c1e36722b */ /* 0x000fe40000000044 */
[C---:B------:R-:W-:Y:S02]  /*21f0*/  DMUL R52, R18.reuse, R52 ;  /* 0x0000003412347228 */ /* 0x040fe40000000000 */
[----:B------:R-:W-:-:S02]  /*2200*/  DFMA R20, R18, R36, -R20 ;  /* 0x000000241214722b */ /* 0x000fc40000000814 */
[----:B------:R-:W-:Y:S02]  /*2210*/  DMUL R28, R2, R28 ;  /* 0x0000001c021c7228 */ /* 0x000fe40000000000 */
[----:B------:R-:W-:Y:S02]  /*2220*/  DFMA R44, R72, 0.5, R44 ;  /* 0x3fe00000482c782b */ /* 0x000fe4000000002c */
[----:B------:R-:W-:Y:S02]  /*2230*/  DFMA R36, R34, R36, -R52 ;  /* 0x000000242224722b */ /* 0x000fe40000000834 */
[----:B------:R-:W-:Y:S02]  /*2240*/  DMUL R52, R10, R22 ;  /* 0x000000160a347228 */ /* 0x000fe40000000000 */
[----:B------:R-:W-:Y:S02]  /*2250*/  DFMA R30, -R30, R16, R68 ;  /* 0x000000101e1e722b */ /* 0x000fe40000000144 */
[----:B------:R-:W-:-:S02]  /*2260*/  DMUL R74, R74, R62 ;  /* 0x0000003e4a4a7228 */ /* 0x000fc40000000000 */
[----:B------:R-:W-:Y:S02]  /*2270*/  DMUL R16, R2, R16 ;  /* 0x0000001002107228 */ /* 0x000fe40000000000 */
[----:B------:R-:W-:Y:S02]  /*2280*/  DMUL R72, R64, R52 ;  /* 0x0000003440487228 */ /* 0x000fe40000000000 */
[----:B------:R-:W-:Y:S02]  /*2290*/  DMUL R52, R54, R28 ;  /* 0x0000001c36347228 */ /* 0x000fe40000000000 */
[----:B------:R-:W-:Y:S02]  /*22a0*/  DMUL R70, R62, R70 ;  /* 0x000000463e467228 */ /* 0x000fe40000000000 */
[----:B------:R-:W-:Y:S02]  /*22b0*/  DMUL R4, R4, R62 ;  /* 0x0000003e04047228 */ /* 0x000fe40000000000 */
[----:B------:R-:W-:-:S02]  /*22c0*/  DMUL R72, R72, 0.5 ;  /* 0x3fe0000048487828 */ /* 0x000fc40000000000 */
[----:B------:R-:W-:Y:S02]  /*22d0*/  DMUL R52, R64, R52 ;  /* 0x0000003440347228 */ /* 0x000fe40000000000 */
[----:B------:R-:W-:Y:S02]  /*22e0*/  DMUL R62, R2, R54 ;  /* 0x00000036023e7228 */ /* 0x000fe40000000000 */
[----:B------:R-:W-:Y:S02]  /*22f0*/  DMUL R16, R64, R16 ;  /* 0x0000001040107228 */ /* 0x000fe40000000000 */
[----:B------:R-:W-:Y:S02]  /*2300*/  DMUL R6, R34, R6 ;  /* 0x0000000622067228 */ /* 0x000fe40000000000 */
[----:B------:R-:W-:Y:S02]  /*2310*/  DFMA R52, R52, 0.5, R72 ;  /* 0x3fe000003434782b */ /* 0x000fe40000000048 */
[----:B------:R-:W-:-:S02]  /*2320*/  DFMA R72, -R88, R50, R68 ;  /* 0x000000325848722b */ /* 0x000fc40000000144 */
[----:B------:R-:W-:Y:S02]  /*2330*/  DFMA R50, R88, R50, R68 ;  /* 0x000000325832722b */ /* 0x000fe40000000044 */
[----:B------:R-:W-:Y:S02]  /*2340*/  DMUL R88, R38, 0.5 ;  /* 0x3fe0000026587828 */ /* 0x000fe40000000000 */
[----:B------:R-:W-:Y:S02]  /*2350*/  DMUL R68, R84, R54 ;  /* 0x0000003654447228 */ /* 0x000fe40000000000 */
[----:B------:R-:W-:Y:S02]  /*2360*/  DMUL R54, R2, R72 ;  /* 0x0000004802367228 */ /* 0x000fe40000000000 */
[----:B------:R-:W-:Y:S02]  /*2370*/  DMUL R44, R18, R44 ;  /* 0x0000002c122c7228 */ /* 0x000fe40000000000 */
[----:B------:R-:W-:-:S02]  /*2380*/  DFMA R88, R84, 0.5, R88 ;  /* 0x3fe000005458782b */ /* 0x000fc40000000058 */
[----:B------:R-:W-:Y:S02]  /*2390*/  DFMA R58, R68, -0.5, R58 ;  /* 0xbfe00000443a782b */ /* 0x000fe4000000003a */
[----:B------:R-:W-:Y:S02]  /*23a0*/  DMUL R84, R84, R72 ;  /* 0x0000004854547228 */ /* 0x000fe40000000000 */
[----:B------:R-:W-:Y:S02]  /*23b0*/  DMUL R68, R64, R2 ;  /* 0x0000000240447228 */ /* 0x000fe40000000000 */
[----:B------:R-:W-:Y:S02]  /*23c0*/  DADD R26, -R26, R88 ;  /* 0x000000001a1a7229 */ /* 0x000fe40000000158 */
[----:B------:R-:W-:Y:S02]  /*23d0*/  DMUL R88, R64, R46 ;  /* 0x0000002e40587228 */ /* 0x000fe40000000000 */
[----:B------:R-:W-:-:S02]  /*23e0*/  DFMA R76, R84, -0.5, R76 ;  /* 0xbfe00000544c782b */ /* 0x000fc4000000004c */
[C---:B------:R-:W-:Y:S02]  /*23f0*/  DMUL R30, R68.reuse, R30 ;  /* 0x0000001e441e7228 */ /* 0x040fe40000000000 */
[----:B------:R-:W-:Y:S02]  /*2400*/  DMUL R84, R68, 0.5 ;  /* 0x3fe0000044547828 */ /* 0x000fe40000000000 */
[C---:B------:R-:W-:Y:S02]  /*2410*/  DMUL R68, R38.reuse, R10 ;  /* 0x0000000a26447228 */ /* 0x040fe40000000000 */
[----:B------:R-:W-:Y:S02]  /*2420*/  DMUL R38, R38, R50 ;  /* 0x0000003226267228 */ /* 0x000fe40000000000 */
[----:B------:R-:W-:Y:S02]  /*2430*/  DMUL R88, R88, 0.5 ;  /* 0x3fe0000058587828 */ /* 0x000fe40000000000 */
[----:B------:R-:W-:-:S02]  /*2440*/  DFMA R84, R64, R74, R84 ;  /* 0x0000004a4054722b */ /* 0x000fc40000000054 */
[----:B------:R-:W-:Y:S02]  /*2450*/  DFMA R58, R68, -0.5, R58 ;  /* 0xbfe00000443a782b */ /* 0x000fe4000000003a */
[----:B------:R-:W-:Y:S02]  /*2460*/  DMUL R68, R14, R10 ;  /* 0x0000000a0e447228 */ /* 0x000fe40000000000 */
[----:B------:R-:W-:Y:S02]  /*2470*/  DMUL R10, R64, R14 ;  /* 0x0000000e400a7228 */ /* 0x000fe40000000000 */
[----:B------:R-:W-:Y:S02]  /*2480*/  DFMA R38, R38, -0.5, R76 ;  /* 0xbfe000002626782b */ /* 0x000fe4000000004c */
[----:B------:R-:W-:Y:S02]  /*2490*/  DFMA R30, R30, 0.5, -R88 ;  /* 0x3fe000001e1e782b */ /* 0x000fe40000000858 */
[----:B------:R-:W-:-:S02]  /*24a0*/  DMUL R76, R64, R68 ;  /* 0x00000044404c7228 */ /* 0x000fc40000000000 */
[----:B------:R-:W-:Y:S02]  /*24b0*/  DFMA R10, R10, 0.5, R84 ;  /* 0x3fe000000a0a782b */ /* 0x000fe40000000054 */
[----:B------:R-:W-:Y:S02]  /*24c0*/  DMUL R84, R64, R12 ;  /* 0x0000000c40547228 */ /* 0x000fe40000000000 */
[----:B------:R-:W-:Y:S02]  /*24d0*/  DMUL R12, R12, R50 ;  /* 0x000000320c0c7228 */ /* 0x000fe40000000000 */
[----:B------:R-:W-:Y:S02]  /*24e0*/  DFMA R76, R76, 0.5, R30 ;  /* 0x3fe000004c4c782b */ /* 0x000fe4000000001e */
[----:B------:R-:W-:Y:S02]  /*24f0*/  DMUL R30, R64, R8 ;  /* 0x00000008401e7228 */ /* 0x000fe40000000000 */
[----:B------:R-:W-:-:S02]  /*2500*/  DMUL R84, R84, 0.5 ;  /* 0x3fe0000054547828 */ /* 0x000fc40000000000 */
[----:B------:R-:W-:Y:S02]  /*2510*/  DMUL R8, R8, R72 ;  /* 0x0000004808087228 */ /* 0x000fe40000000000 */
[----:B------:R-:W-:Y:S02]  /*2520*/  DMUL R12, R64, R12 ;  /* 0x0000000c400c7228 */ /* 0x000fe40000000000 */
[----:B------:R-:W-:Y:S02]  /*2530*/  DMUL R72, R72, R62 ;  /* 0x0000003e48487228 */ /* 0x000fe40000000000 */
[----:B------:R-:W-:Y:S02]  /*2540*/  DFMA R30, R30, 0.5, R84 ;  /* 0x3fe000001e1e782b */ /* 0x000fe40000000054 */
[----:B------:R-:W-:Y:S02]  /*2550*/  DMUL R84, R42, 0.5 ;  /* 0x3fe000002a547828 */ /* 0x000fe40000000000 */
[----:B------:R-:W-:-:S02]  /*2560*/  DADD R42, R66, -R42 ;  /* 0x00000000422a7229 */ /* 0x000fc4000000082a */
[----:B------:R-:W-:Y:S02]  /*2570*/  DMUL R8, R64, R8 ;  /* 0x0000000840087228 */ /* 0x000fe40000000000 */
[----:B------:R-:W-:Y:S02]  /*2580*/  DMUL R12, R12, 0.5 ;  /* 0x3fe000000c0c7828 */ /* 0x000fe40000000000 */
[----:B------:R-:W-:Y:S02]  /*2590*/  DFMA R66, R66, 0.5, R84 ;  /* 0x3fe000004242782b */ /* 0x000fe40000000054 */
[----:B------:R-:W-:Y:S02]  /*25a0*/  DMUL R84, R56, R46 ;  /* 0x0000002e38547228 */ /* 0x000fe40000000000 */
[----:B------:R-:W-:Y:S02]  /*25b0*/  DMUL R62, R64, R54 ;  /* 0x00000036403e7228 */ /* 0x000fe40000000000 */
[----:B------:R-:W-:-:S02]  /*25c0*/  DFMA R54, R16, 0.5, R4 ;  /* 0x3fe000001036782b */ /* 0x000fc40000000004 */
[----:B------:R-:W-:Y:S02]  /*25d0*/  DFMA R2, R8, 0.5, R12 ;  /* 0x3fe000000802782b */ /* 0x000fe4000000000c */
[C---:B------:R-:W-:Y:S02]  /*25e0*/  DMUL R16, R64.reuse, R84 ;  /* 0x0000005440107228 */ /* 0x040fe40000000000 */
[C---:B------:R-:W-:Y:S02]  /*25f0*/  DMUL R12, R64.reuse, R22 ;  /* 0x00000016400c7228 */ /* 0x040fe40000000000 */
[C---:B------:R-:W-:Y:S02]  /*2600*/  DMUL R8, R64.reuse, 0.5 ;  /* 0x3fe0000040087828 */ /* 0x040fe40000000000 */
[----:B------:R-:W-:Y:S02]  /*2610*/  DMUL R22, R64, R28 ;  /* 0x0000001c40167228 */ /* 0x000fe40000000000 */
[----:B------:R-:W-:-:S02]  /*2620*/  DMUL R16, R16, 0.5 ;  /* 0x3fe0000010107828 */ /* 0x000fc40000000000 */
[----:B------:R-:W-:Y:S02]  /*2630*/  DFMA R28, R12, 0.5, -R4 ;  /* 0x3fe000000c1c782b */ /* 0x000fe40000000804 */
[C---:B------:R-:W-:Y:S02]  /*2640*/  DFMA R8, R40.reuse, 0.5, R8 ;  /* 0x3fe000002808782b */ /* 0x040fe40000000008 */
[----:B------:R-:W-:Y:S02]  /*2650*/  DADD R40, R40, -R64 ;  /* 0x0000000028287229 */ /* 0x000fe40000000840 */
[----:B------:R-:W-:Y:S02]  /*2660*/  DMUL R74, R56, R74 ;  /* 0x0000004a384a7228 */ /* 0x000fe40000000000 */
[----:B------:R-:W-:Y:S02]  /*2670*/  DMUL R46, R62, 0.5 ;  /* 0x3fe000003e2e7828 */ /* 0x000fe40000000000 */
[----:B------:R-:W-:-:S02]  /*2680*/  DMUL R14, R14, R50 ;  /* 0x000000320e0e7228 */ /* 0x000fc40000000000 */
[----:B------:R-:W-:Y:S02]  /*2690*/  DFMA R70, R60, R70, R16 ;  /* 0x000000463c46722b */ /* 0x000fe40000000010 */
[----:B------:R-:W-:Y:S02]  /*26a0*/  DFMA R12, R12, -0.5, R54 ;  /* 0xbfe000000c0c782b */ /* 0x000fe40000000036 */
[----:B------:R-:W-:Y:S02]  /*26b0*/  DMUL R16, R18, R26 ;  /* 0x0000001a12107228 */ /* 0x000fe40000000000 */
[----:B------:R-:W-:Y:S02]  /*26c0*/  DFMA R22, R22, 0.5, R28 ;  /* 0x3fe000001616782b */ /* 0x000fe4000000001c */
[----:B------:R-:W-:Y:S02]  /*26d0*/  DMUL R76, R40, R76 ;  /* 0x0000004c284c7228 */ /* 0x000fe40000000000 */
[----:B------:R-:W-:-:S02]  /*26e0*/  DFMA R74, R64, R74, R46 ;  /* 0x0000004a404a722b */ /* 0x000fc4000000002e */
[----:B------:R-:W-:Y:S02]  /*26f0*/  DMUL R14, R64, R14 ;  /* 0x0000000e400e7228 */ /* 0x000fe40000000000 */
[----:B------:R-:W-:Y:S02]  /*2700*/  DMUL R88, R24, 0.5 ;  /* 0x3fe0000018587828 */ /* 0x000fe40000000000 */
[----:B------:R-:W-:Y:S02]  /*2710*/  DFMA R12, R34, R12, R16 ;  /* 0x0000000c220c722b */ /* 0x000fe40000000010 */
[C---:B------:R-:W-:Y:S02]  /*2720*/  DMUL R32, R4.reuse, R32 ;  /* 0x0000002004207228 */ /* 0x040fe40000000000 */
[----:B------:R-:W-:Y:S02]  /*2730*/  DADD R30, -R4, R30 ;  /* 0x00000000041e7229 */ /* 0x000fe4000000011e */
[----:B------:R-:W-:-:S02]  /*2740*/  DMUL R22, R18, R22 ;  /* 0x0000001612167228 */ /* 0x000fc40000000000 */
[----:B------:R-:W-:Y:S02]  /*2750*/  DFMA R76, R76, -0.5, R8 ;  /* 0xbfe000004c4c782b */ /* 0x000fe40000000008 */
[----:B------:R-:W-:Y:S02]  /*2760*/  DMUL R28, R42, R10 ;  /* 0x0000000a2a1c7228 */ /* 0x000fe40000000000 */
[----:B------:R-:W-:Y:S02]  /*2770*/  DFMA R14, R14, 0.5, R74 ;  /* 0x3fe000000e0e782b */ /* 0x000fe4000000004a */
[-C--:B------:R-:W-:Y:S02]  /*2780*/  DFMA R10, R18, R48.reuse, R6 ;  /* 0x00000030120a722b */ /* 0x080fe40000000006 */
[----:B------:R-:W-:Y:S02]  /*2790*/  DADD R24, R80, -R24 ;  /* 0x0000000050187229 */ /* 0x000fe40000000818 */
[----:B------:R-:W-:-:S02]  /*27a0*/  DFMA R48, R34, R48, R44 ;  /* 0x000000302230722b */ /* 0x000fc4000000002c */
[----:B------:R-:W-:Y:S02]  /*27b0*/  DFMA R80, R80, 0.5, R88 ;  /* 0x3fe000005050782b */ /* 0x000fe40000000058 */
[----:B------:R-:W-:Y:S02]  /*27c0*/  DFMA R2, R4, -R56, R2 ;  /* 0x800000380402722b */ /* 0x000fe40000000002 */
[----:B------:R-:W-:Y:S02]  /*27d0*/  DMUL R12, R42, R12 ;  /* 0x0000000c2a0c7228 */ /* 0x000fe40000000000 */
[----:B------:R-:W-:Y:S02]  /*27e0*/  DFMA R52, R32, -0.5, R52 ;  /* 0xbfe000002034782b */ /* 0x000fe40000000034 */
[C---:B------:R-:W-:Y:S02]  /*27f0*/  DFMA R4, -R34.reuse, R30, R16 ;  /* 0x0000001e2204722b */ /* 0x040fe40000000110 */
[----:B------:R-:W-:-:S02]  /*2800*/  DMUL R16, R34, R58 ;  /* 0x0000003a22107228 */ /* 0x000fc40000000000 */
[----:B------:R-:W-:Y:S02]  /*2810*/  DFMA R22, R34, R26, R22 ;  /* 0x0000001a2216722b */ /* 0x000fe40000000016 */
[----:B------:R-:W-:Y:S02]  /*2820*/  DFMA R6, R28, -0.5, R76 ;  /* 0xbfe000001c06782b */ /* 0x000fe4000000004c */
[----:B------:R-:W-:Y:S02]  /*2830*/  DMUL R28, R42, R14 ;  /* 0x0000000e2a1c7228 */ /* 0x000fe40000000000 */
[----:B------:R-:W-:Y:S02]  /*2840*/  DMUL R14, R34, R48 ;  /* 0x00000030220e7228 */ /* 0x000fe40000000000 */
[----:B------:R-:W-:Y:S02]  /*2850*/  DMUL R50, R50, R68 ;  /* 0x0000004432327228 */ /* 0x000fe40000000000 */
[----:B------:R-:W-:-:S02]  /*2860*/  DMUL R72, R64, R72 ;  /* 0x0000004840487228 */ /* 0x000fc40000000000 */
[----:B------:R-:W-:Y:S02]  /*2870*/  DFMA R80, R12, 0.5, R80 ;  /* 0x3fe000000c50782b */ /* 0x000fe40000000050 */
[-C--:B------:R-:W-:Y:S02]  /*2880*/  DMUL R12, R34, R52.reuse ;  /* 0x00000034220c7228 */ /* 0x080fe40000000000 */
[----:B------:R-:W-:Y:S02]  /*2890*/  DFMA R52, R18, R52, -R16 ;  /* 0x000000341234722b */ /* 0x000fe40000000810 */
[----:B------:R-:W-:Y:S02]  /*28a0*/  DMUL R42, R42, R22 ;  /* 0x000000162a2a7228 */ /* 0x000fe40000000000 */
[-C--:B------:R-:W-:Y:S02]  /*28b0*/  DMUL R16, R34, R2.reuse ;  /* 0x0000000222107228 */ /* 0x080fe40000000000 */
[----:B------:R-:W-:-:S02]  /*28c0*/  DMUL R22, R18, R2 ;  /* 0x0000000212167228 */ /* 0x000fc40000000000 */
[----:B------:R-:W-:Y:S02]  /*28d0*/  DMUL R2, R34, R10 ;  /* 0x0000000a22027228 */ /* 0x000fe40000000000 */
[----:B------:R-:W-:Y:S02]  /*28e0*/  DMUL R88, R86, 0.5 ;  /* 0x3fe0000056587828 */ /* 0x000fe40000000000 */
[----:B------:R-:W-:Y:S02]  /*28f0*/  DFMA R66, R28, -0.5, R66 ;  /* 0xbfe000001c42782b */ /* 0x000fe40000000042 */
[C---:B------:R-:W-:Y:S01]  /*2900*/  DFMA R14, R18.reuse, R36, R14 ;  /* 0x00000024120e722b */ /* 0x040fe2000000000e */
[----:B------:R-:W1:Y:S01]  /*2910*/  LDC.64 R28, c[0x0][0x380] ;  /* 0x0000e000ff1c7b82 */ /* 0x000e620000000a00 */
[----:B------:R-:W-:Y:S02]  /*2920*/  DMUL R48, R18, R48 ;  /* 0x0000003012307228 */ /* 0x000fe40000000000 */
[----:B------:R-:W-:-:S02]  /*2930*/  DMUL R64, R64, R50 ;  /* 0x0000003240407228 */ /* 0x000fc40000000000 */
[----:B------:R-:W-:Y:S02]  /*2940*/  DFMA R8, R72, -0.5, R70 ;  /* 0xbfe000004808782b */ /* 0x000fe40000000046 */
[C---:B------:R-:W-:Y:S02]  /*2950*/  DMUL R30, R18.reuse, R30 ;  /* 0x0000001e121e7228 */ /* 0x040fe40000000000 */
[C---:B------:R-:W-:Y:S02]  /*2960*/  DFMA R12, R18.reuse, R58, R12 ;  /* 0x0000003a120c722b */ /* 0x040fe4000000000c */
[C---:B------:R-:W-:Y:S02]  /*2970*/  DMUL R10, R18.reuse, R10 ;  /* 0x0000000a120a7228 */ /* 0x040fe40000000000 */
[C---:B------:R-:W-:Y:S02]  /*2980*/  DFMA R16, R18.reuse, R38, R16 ;  /* 0x000000261210722b */ /* 0x040fe40000000010 */
[----:B------:R-:W-:-:S02]  /*2990*/  DFMA R18, R18, R20, R2 ;  /* 0x000000141212722b */ /* 0x000fc40000000002 */
[C---:B------:R-:W-:Y:S01]  /*29a0*/  DADD R86, R82.reuse, -R86 ;  /* 0x0000000052567229 */ /* 0x040fe20000000856 */
[----:B------:R-:W2:Y:S01]  /*29b0*/  LDC R2, c[0x0][0x3dc] ;  /* 0x0000f700ff027b82 */ /* 0x000ea20000000800 */
[----:B------:R-:W-:Y:S02]  /*29c0*/  DFMA R82, R82, 0.5, R88 ;  /* 0x3fe000005252782b */ /* 0x000fe40000000058 */
[----:B------:R-:W-:Y:S02]  /*29d0*/  DMUL R14, R24, R14 ;  /* 0x0000000e180e7228 */ /* 0x000fe40000000000 */
[----:B------:R-:W-:Y:S02]  /*29e0*/  DFMA R48, R34, R36, -R48 ;  /* 0x000000242230722b */ /* 0x000fe40000000830 */
[----:B------:R-:W-:Y:S02]  /*29f0*/  DFMA R8, R64, -0.5, R8 ;  /* 0xbfe000004008782b */ /* 0x000fe40000000008 */
[----:B------:R-:W-:-:S02]  /*2a00*/  DFMA R10, R34, R20, -R10 ;  /* 0x00000014220a722b */ /* 0x000fc4000000080a */
[C---:B------:R-:W-:Y:S02]  /*2a10*/  DMUL R18, R24.reuse, R18 ;  /* 0x0000001218127228 */ /* 0x040fe40000000000 */
[----:B------:R-:W-:Y:S02]  /*2a20*/  DMUL R4, R24, R4 ;  /* 0x0000000418047228 */ /* 0x000fe40000000000 */
[----:B------:R-:W-:Y:S02]  /*2a30*/  DFMA R14, R14, 0.5, R82 ;  /* 0x3fe000000e0e782b */ /* 0x000fe40000000052 */
[----:B------:R-:W-:Y:S02]  /*2a40*/  DMUL R48, R86, R48 ;  /* 0x0000003056307228 */ /* 0x000fe40000000000 */
[----:B------:R-:W-:Y:S02]  /*2a50*/  DMUL R8, R40, R8 ;  /* 0x0000000828087228 */ /* 0x000fe40000000000 */
[----:B------:R-:W-:-:S02]  /*2a60*/  DFMA R26, R34, R26, R30 ;  /* 0x0000001a221a722b */ /* 0x000fc4000000001e */
[----:B------:R-:W-:Y:S02]  /*2a70*/  DFMA R18, R18, -0.5, R80 ;  /* 0xbfe000001212782b */ /* 0x000fe40000000050 */
[----:B------:R-:W-:Y:S02]  /*2a80*/  DMUL R10, R86, R10 ;  /* 0x0000000a560a7228 */ /* 0x000fe40000000000 */
[----:B------:R-:W-:Y:S02]  /*2a90*/  DFMA R4, R4, -0.5, R6 ;  /* 0xbfe000000404782b */ /* 0x000fe40000000006 */
[----:B------:R-:W-:Y:S01]  /*2aa0*/  DMUL R52, R40, R52 ;  /* 0x0000003428347228 */ /* 0x000fe20000000000 */
[----:B-1----:R-:W-:Y:S01]  /*2ab0*/  IMAD.WIDE R6, R79, 0x8, R28 ;  /* 0x000000084f067825 */ /* 0x002fe200078e021c */
[----:B------:R-:W-:Y:S02]  /*2ac0*/  DFMA R14, R48, -0.5, R14 ;  /* 0xbfe00000300e782b */ /* 0x000fe4000000000e */
[----:B------:R-:W-:Y:S01]  /*2ad0*/  DFMA R22, R34, R38, -R22 ;  /* 0x000000262216722b */ /* 0x000fe20000000816 */
[----:B0-----:R-:W-:Y:S01]  /*2ae0*/  IMAD R79, R0, UR6, R79 ;  /* 0x00000006004f7c24 */ /* 0x001fe2000f8e024f */
[----:B------:R-:W-:-:S02]  /*2af0*/  DFMA R66, R8, 0.5, R66 ;  /* 0x3fe000000842782b */ /* 0x000fc40000000042 */
[----:B------:R-:W-:Y:S01]  /*2b00*/  DMUL R16, R24, R16 ;  /* 0x0000001018107228 */ /* 0x000fe20000000000 */
[----:B--2---:R-:W-:Y:S01]  /*2b10*/  IMAD.WIDE R8, R2, 0x8, R6 ;  /* 0x0000000802087825 */ /* 0x004fe200078e0206 */
[----:B------:R-:W-:Y:S01]  /*2b20*/  DMUL R26, R86, R26 ;  /* 0x0000001a561a7228 */ /* 0x000fe20000000000 */
[----:B------:R-:W-:Y:S01]  /*2b30*/  ISETP.GE.AND P0, PT, R79, R2, PT ;  /* 0x000000024f00720c */ /* 0x000fe20003f06270 */
[----:B------:R-:W-:Y:S02]  /*2b40*/  DMUL R12, R40, R12 ;  /* 0x0000000c280c7228 */ /* 0x000fe40000000000 */
[----:B------:R-:W-:Y:S02]  /*2b50*/  DFMA R10, R10, 0.5, R18 ;  /* 0x3fe000000a0a782b */ /* 0x000fe40000000012 */
[----:B------:R-:W-:Y:S02]  /*2b60*/  DFMA R14, R52, -0.5, R14 ;  /* 0xbfe00000340e782b */ /* 0x000fe4000000000e */
[----:B------:R-:W-:-:S02]  /*2b70*/  DMUL R22, R86, R22 ;  /* 0x0000001656167228 */ /* 0x000fc40000000000 */
[----:B------:R-:W-:Y:S01]  /*2b80*/  DFMA R66, R16, 0.5, R66 ;  /* 0x3fe000001042782b */ /* 0x000fe20000000042 */
[C---:B------:R-:W-:Y:S01]  /*2b90*/  IMAD.WIDE R16, R2.reuse, 0x8, R8 ;  /* 0x0000000802107825 */ /* 0x040fe200078e0208 */
[----:B------:R-:W-:Y:S02]  /*2ba0*/  DFMA R4, R26, 0.5, R4 ;  /* 0x3fe000001a04782b */ /* 0x000fe40000000004 */
[----:B------:R-:W-:Y:S02]  /*2bb0*/  DFMA R10, R12, -0.5, R10 ;  /* 0xbfe000000c0a782b */ /* 0x000fe4000000000a */
[----:B------:R-:W-:Y:S01]  /*2bc0*/  DFMA R14, R42, -0.5, R14 ;  /* 0xbfe000002a0e782b */ /* 0x000fe2000000000e */
[----:B------:R-:W-:Y:S01]  /*2bd0*/  IMAD.WIDE R12, R2, 0x8, R16 ;  /* 0x00000008020c7825 */ /* 0x000fe200078e0210 */
[----:B------:R-:W-:Y:S01]  /*2be0*/  DFMA R22, R22, -0.5, R66 ;  /* 0xbfe000001616782b */ /* 0x000fe20000000042 */
[----:B------:R1:W-:Y:S04]  /*2bf0*/  STG.E.64 desc[UR4][R6.64], R4 ;  /* 0x0000000406007986 */ /* 0x0003e8000c101b04 */
[----:B------:R1:W-:Y:S04]  /*2c00*/  STG.E.64 desc[UR4][R8.64], R10 ;  /* 0x0000000a08007986 */ /* 0x0003e8000c101b04 */
[----:B------:R1:W-:Y:S04]  /*2c10*/  STG.E.64 desc[UR4][R16.64], R14 ;  /* 0x0000000e10007986 */ /* 0x0003e8000c101b04 */
[----:B------:R1:W-:Y:S01]  /*2c20*/  STG.E.64 desc[UR4][R12.64], R22 ;  /* 0x000000160c007986 */ /* 0x0003e2000c101b04 */
[----:B------:R-:W-:Y:S05]  /*2c30*/  @!P0 BRA `(.L_x_44) ;  /* 0xffffffd400148947 */ /* 0x000fea000383ffff */
[----:B------:R-:W-:Y:S05]  /*2c40*/  EXIT ;  /* 0x000000000000794d */ /* 0x000fea0003800000 */
        .weak           $__internal_2_$__cuda_sm20_dblrcp_rn_slowpath_v3
        .type           $__internal_2_$__cuda_sm20_dblrcp_rn_slowpath_v3,@function
        .size           $__internal_2_$__cuda_sm20_dblrcp_rn_slowpath_v3,($__internal_3_$__cuda_sm20_dsqrt_rn_f64_mediumpath_v1 - $__internal_2_$__cuda_sm20_dblrcp_rn_slowpath_v3)
$__internal_2_$__cuda_sm20_dblrcp_rn_slowpath_v3:
[----:B------:R-:W-:Y:S01]  /*2c50*/  DSETP.GTU.AND P0, PT, |R36|, +INF , PT ;  /* 0x7ff000002400742a */ /* 0x000fe20003f0c200 */
[----:B------:R-:W-:-:S13]  /*2c60*/  BSSY.RECONVERGENT B1, `(.L_x_45) ;  /* 0x0000024000017945 */ /* 0x000fda0003800200 */
[----:B------:R-:W-:Y:S05]  /*2c70*/  @P0 BRA `(.L_x_46) ;  /* 0x0000000000800947 */ /* 0x000fea0003800000 */
[----:B------:R-:W-:-:S05]  /*2c80*/  LOP3.LUT R30, R37, 0x7fffffff, RZ, 0xc0, !PT ;  /* 0x7fffffff251e7812 */ /* 0x000fca00078ec0ff */
[----:B------:R-:W-:-:S05]  /*2c90*/  VIADD R28, R30, 0xffffffff ;  /* 0xffffffff1e1c7836 */ /* 0x000fca0000000000 */
[----:B------:R-:W-:-:S13]  /*2ca0*/  ISETP.GE.U32.AND P0, PT, R28, 0x7fefffff, PT ;  /* 0x7fefffff1c00780c */ /* 0x000fda0003f06070 */
[----:B------:R-:W-:Y:S02]  /*2cb0*/  @P0 LOP3.LUT R29, R37, 0x7ff00000, RZ, 0x3c, !PT ;  /* 0x7ff00000251d0812 */ /* 0x000fe400078e3cff */
[----:B------:R-:W-:Y:S01]  /*2cc0*/  @P0 MOV R28, RZ ;  /* 0x000000ff001c0202 */ /* 0x000fe20000000f00 */
[----:B------:R-:W-:Y:S06]  /*2cd0*/  @P0 BRA `(.L_x_47) ;  /* 0x0000000000700947 */ /* 0x000fec0003800000 */
[----:B------:R-:W-:-:S13]  /*2ce0*/  ISETP.GE.U32.AND P0, PT, R30, 0x1000001, PT ;  /* 0x010000011e00780c */ /* 0x000fda0003f06070 */
[----:B------:R-:W-:Y:S05]  /*2cf0*/  @!P0 BRA `(.L_x_48) ;  /* 0x0000000000388947 */ /* 0x000fea0003800000 */
[----:B------:R-:W-:Y:S01]  /*2d00*/  VIADD R29, R37, 0xc0200000 ;  /* 0xc0200000251d7836 */ /* 0x000fe20000000000 */
[----:B------:R-:W-:Y:S01]  /*2d10*/  MOV R30, R23 ;  /* 0x00000017001e7202 */ /* 0x000fe20000000f00 */
[----:B------:R-:W-:Y:S02]  /*2d20*/  IMAD.MOV.U32 R28, RZ, RZ, R36 ;  /* 0x000000ffff1c7224 */ /* 0x000fe400078e0024 */
[----:B------:R-:W0:Y:S04]  /*2d30*/  MUFU.RCP64H R31, R29 ;  /* 0x0000001d001f7308 */ /* 0x000e280000001800 */
[----:B0-----:R-:W-:-:S08]  /*2d40*/  DFMA R32, -R28, R30, 1 ;  /* 0x3ff000001c20742b */ /* 0x001fd0000000011e */
[----:B------:R-:W-:-:S08]  /*2d50*/  DFMA R32, R32, R32, R32 ;  /* 0x000000202020722b */ /* 0x000fd00000000020 */
[----:B------:R-:W-:-:S08]  /*2d60*/  DFMA R32, R30, R32, R30 ;  /* 0x000000201e20722b */ /* 0x000fd0000000001e */
[----:B------:R-:W-:-:S08]  /*2d70*/  DFMA R30, -R28, R32, 1 ;  /* 0x3ff000001c1e742b */ /* 0x000fd00000000120 */
[----:B------:R-:W-:-:S08]  /*2d80*/  DFMA R30, R32, R30, R32 ;  /* 0x0000001e201e722b */ /* 0x000fd00000000020 */
[----:B------:R-:W-:-:S08]  /*2d90*/  DMUL R30, R30, 2.2250738585072013831e-308 ;  /* 0x001000001e1e7828 */ /* 0x000fd00000000000 */
[----:B------:R-:W-:-:S08]  /*2da0*/  DFMA R32, -R36, R30, 1 ;  /* 0x3ff000002420742b */ /* 0x000fd0000000011e */
[----:B------:R-:W-:-:S08]  /*2db0*/  DFMA R32, R32, R32, R32 ;  /* 0x000000202020722b */ /* 0x000fd00000000020 */
[----:B------:R-:W-:Y:S01]  /*2dc0*/  DFMA R28, R30, R32, R30 ;  /* 0x000000201e1c722b */ /* 0x000fe2000000001e */
[----:B------:R-:W-:Y:S10]  /*2dd0*/  BRA `(.L_x_47) ;  /* 0x0000000000307947 */ /* 0x000ff40003800000 */
.L_x_48:
[----:B------:R-:W-:Y:S01]  /*2de0*/  DMUL R30, R36, 8.11296384146066816958e+31 ;  /* 0x46900000241e7828 */ /* 0x000fe20000000000 */
[----:B------:R-:W-:-:S05]  /*2df0*/  IMAD.MOV.U32 R28, RZ, RZ, R23 ;  /* 0x000000ffff1c7224 */ /* 0x000fca00078e0017 */
[----:B------:R-:W0:Y:S02]  /*2e00*/  MUFU.RCP64H R29, R31 ;  /* 0x0000001f001d7308 */ /* 0x000e240000001800 */
[----:B0-----:R-:W-:-:S08]  /*2e10*/  DFMA R32, -R30, R28, 1 ;  /* 0x3ff000001e20742b */ /* 0x001fd0000000011c */
[----:B------:R-:W-:-:S08]  /*2e20*/  DFMA R32, R32, R32, R32 ;  /* 0x000000202020722b */ /* 0x000fd00000000020 */
[----:B------:R-:W-:-:S08]  /*2e30*/  DFMA R32, R28, R32, R28 ;  /* 0x000000201c20722b */ /* 0x000fd0000000001c */
[----:B------:R-:W-:-:S08]  /*2e40*/  DFMA R28, -R30, R32, 1 ;  /* 0x3ff000001e1c742b */ /* 0x000fd00000000120 */
[----:B------:R-:W-:-:S08]  /*2e50*/  DFMA R28, R32, R28, R32 ;  /* 0x0000001c201c722b */ /* 0x000fd00000000020 */
[----:B------:R-:W-:Y:S01]  /*2e60*/  DMUL R28, R28, 8.11296384146066816958e+31 ;  /* 0x469000001c1c7828 */ /* 0x000fe20000000000 */
[----:B------:R-:W-:Y:S10]  /*2e70*/  BRA `(.L_x_47) ;  /* 0x0000000000087947 */ /* 0x000ff40003800000 */
.L_x_46:
[----:B------:R-:W-:Y:S01]  /*2e80*/  LOP3.LUT R29, R37, 0x80000, RZ, 0xfc, !PT ;  /* 0x00080000251d7812 */ /* 0x000fe200078efcff */
[----:B------:R-:W-:-:S07]  /*2e90*/  IMAD.MOV.U32 R28, RZ, RZ, R36 ;  /* 0x000000ffff1c7224 */ /* 0x000fce00078e0024 */
.L_x_47:
[----:B------:R-:W-:Y:S05]  /*2ea0*/  BSYNC.RECONVERGENT B1 ;  /* 0x0000000000017941 */ /* 0x000fea0003800200 */
.L_x_45:
[----:B------:R-:W-:-:S04]  /*2eb0*/  MOV R23, 0x0 ;  /* 0x0000000000177802 */ /* 0x000fc80000000f00 */
[----:B------:R-:W-:Y:S05]  /*2ec0*/  RET.REL.NODEC R22 `(_Z14kernelgpuUbou2IdEvPT_S1_S1_S1_S1_S1_S1_S1_S1_S1_S0_iiiiiiii) ;  /* 0xffffffd0164c7950 */ /* 0x000fea0003c3ffff */
        .weak           $__internal_3_$__cuda_sm20_dsqrt_rn_f64_mediumpath_v1
        .type           $__internal_3_$__cuda_sm20_dsqrt_rn_f64_mediumpath_v1,@function
        .size           $__internal_3_$__cuda_sm20_dsqrt_rn_f64_mediumpath_v1,(.L_x_59 - $__internal_3_$__cuda_sm20_dsqrt_rn_f64_mediumpath_v1)
$__internal_3_$__cuda_sm20_dsqrt_rn_f64_mediumpath_v1:
[----:B------:R-:W-:Y:S01]  /*2ed0*/  ISETP.GE.U32.AND P0, PT, R10, -0x3400000, PT ;  /* 0xfcc000000a00780c */ /* 0x000fe20003f06070 */
[----:B------:R-:W-:Y:S01]  /*2ee0*/  BSSY.RECONVERGENT B1, `(.L_x_49) ;  /* 0x0000028000017945 */ /* 0x000fe20003800200 */
[----:B------:R-:W-:Y:S01]  /*2ef0*/  IMAD.MOV.U32 R17, RZ, RZ, R13 ;  /* 0x000000ffff117224 */ /* 0x000fe200078e000d */
[----:B------:R-:W-:Y:S01]  /*2f00*/  MOV R13, R15 ;  /* 0x0000000f000d7202 */ /* 0x000fe20000000f00 */
[----:B------:R-:W-:Y:S02]  /*2f10*/  IMAD.MOV.U32 R12, RZ, RZ, R14 ;  /* 0x000000ffff0c7224 */ /* 0x000fe400078e000e */
[----:B------:R-:W-:Y:S02]  /*2f20*/  IMAD.MOV.U32 R10, RZ, RZ, R22 ;  /* 0x000000ffff0a7224 */ /* 0x000fe400078e0016 */
[----:B------:R-:W-:-:S05]  /*2f30*/  IMAD.MOV.U32 R11, RZ, RZ, R23 ;  /* 0x000000ffff0b7224 */ /* 0x000fca00078e0017 */
[----:B------:R-:W-:Y:S05]  /*2f40*/  @!P0 BRA `(.L_x_50) ;  /* 0x0000000000208947 */ /* 0x000fea0003800000 */
[----:B------:R-:W-:-:S10]  /*2f50*/  DFMA.RM R10, R10, R16, R20 ;  /* 0x000000100a0a722b */ /* 0x000fd40000004014 */
[----:B------:R-:W-:-:S04]  /*2f60*/  IADD3 R14, P0, PT, R10, 0x1, RZ ;  /* 0x000000010a0e7810 */ /* 0x000fc80007f1e0ff */
[----:B------:R-:W-:-:S06]  /*2f70*/  IADD3.X R15, PT, PT, RZ, R11, RZ, P0, !PT ;  /* 0x0000000bff0f7210 */ /* 0x000fcc00007fe4ff */
[----:B------:R-:W-:-:S08]  /*2f80*/  DFMA.RP R12, -R10, R14, R12 ;  /* 0x0000000e0a0c722b */ /* 0x000fd0000000810c */
[----:B------:R-:W-:-:S06]  /*2f90*/  DSETP.GT.AND P0, PT, R12, RZ, PT ;  /* 0x000000ff0c00722a */ /* 0x000fcc0003f04000 */
[----:B------:R-:W-:Y:S02]  /*2fa0*/  FSEL R10, R14, R10, P0 ;  /* 0x0000000a0e0a7208 */ /* 0x000fe40000000000 */
[----:B------:R-:W-:Y:S01]  /*2fb0*/  FSEL R11, R15, R11, P0 ;  /* 0x0000000b0f0b7208 */ /* 0x000fe20000000000 */
[----:B------:R-:W-:Y:S06]  /*2fc0*/  BRA `(.L_x_51) ;  /* 0x0000000000647947 */ /* 0x000fec0003800000 */
.L_x_50:
[----:B------:R-:W-:-:S14]  /*2fd0*/  DSETP.NE.AND P0, PT, R12, RZ, PT ;  /* 0x000000ff0c00722a */ /* 0x000fdc0003f05000 */
[----:B------:R-:W-:Y:S05]  /*2fe0*/  @!P0 BRA `(.L_x_52) ;  /* 0x0000000000588947 */ /* 0x000fea0003800000 */
[----:B------:R-:W-:-:S13]  /*2ff0*/  ISETP.GE.AND P0, PT, R13, RZ, PT ;  /* 0x000000ff0d00720c */ /* 0x000fda0003f06270 */
[----:B------:R-:W-:Y:S02]  /*3000*/  @!P0 IMAD.MOV.U32 R10, RZ, RZ, 0x0 ;  /* 0x00000000ff0a8424 */ /* 0x000fe400078e00ff */
[----:B------:R-:W-:Y:S01]  /*3010*/  @!P0 IMAD.MOV.U32 R11, RZ, RZ, -0x80000 ;  /* 0xfff80000ff0b8424 */ /* 0x000fe200078e00ff */
[----:B------:R-:W-:Y:S06]  /*3020*/  @!P0 BRA `(.L_x_51) ;  /* 0x00000000004c8947 */ /* 0x000fec0003800000 */
[----:B------:R-:W-:-:S13]  /*3030*/  ISETP.GT.AND P0, PT, R13, 0x7fefffff, PT ;  /* 0x7fefffff0d00780c */ /* 0x000fda0003f04270 */
[----:B------:R-:W-:Y:S05]  /*3040*/  @P0 BRA `(.L_x_52) ;  /* 0x0000000000400947 */ /* 0x000fea0003800000 */
[----:B------:R-:W-:Y:S01]  /*3050*/  DMUL R10, R12, 8.11296384146066816958e+31 ;  /* 0x469000000c0a7828 */ /* 0x000fe20000000000 */
[----:B------:R-:W-:Y:S01]  /*3060*/  IMAD.MOV.U32 R16, RZ, RZ, 0x0 ;  /* 0x00000000ff107424 */ /* 0x000fe200078e00ff */
[----:B------:R-:W-:Y:S01]  /*3070*/  MOV R12, RZ ;  /* 0x000000ff000c7202 */ /* 0x000fe20000000f00 */
[----:B------:R-:W-:-:S03]  /*3080*/  IMAD.MOV.U32 R17, RZ, RZ, 0x3fd80000 ;  /* 0x3fd80000ff117424 */ /* 0x000fc600078e00ff */
[----:B------:R-:W0:Y:S02]  /*3090*/  MUFU.RSQ64H R13, R11 ;  /* 0x0000000b000d7308 */ /* 0x000e240000001c00 */
[----:B0-----:R-:W-:-:S08]  /*30a0*/  DMUL R14, R12, R12 ;  /* 0x0000000c0c0e7228 */ /* 0x001fd00000000000 */
[----:B------:R-:W-:-:S08]  /*30b0*/  DFMA R14, R10, -R14, 1 ;  /* 0x3ff000000a0e742b */ /* 0x000fd0000000080e */
[----:B------:R-:W-:Y:S02]  /*30c0*/  DFMA R16, R14, R16, 0.5 ;  /* 0x3fe000000e10742b */ /* 0x000fe40000000010 */
[----:B------:R-:W-:-:S08]  /*30d0*/  DMUL R14, R12, R14 ;  /* 0x0000000e0c0e7228 */ /* 0x000fd00000000000 */
[----:B------:R-:W-:-:S08]  /*30e0*/  DFMA R14, R16, R14, R12 ;  /* 0x0000000e100e722b */ /* 0x000fd0000000000c */
[----:B------:R-:W-:Y:S02]  /*30f0*/  DMUL R12, R10, R14 ;  /* 0x0000000e0a0c7228 */ /* 0x000fe40000000000 */
[----:B------:R-:W-:-:S06]  /*3100*/  IADD3 R15, PT, PT, R15, -0x100000, RZ ;  /* 0xfff000000f0f7810 */ /* 0x000fcc0007ffe0ff */
[----:B------:R-:W-:-:S08]  /*3110*/  DFMA R16, R12, -R12, R10 ;  /* 0x8000000c0c10722b */ /* 0x000fd0000000000a */
[----:B------:R-:W-:-:S10]  /*3120*/  DFMA R10, R14, R16, R12 ;  /* 0x000000100e0a722b */ /* 0x000fd4000000000c */
[----:B------:R-:W-:Y:S01]  /*3130*/  VIADD R11, R11, 0xfcb00000 ;  /* 0xfcb000000b0b7836 */ /* 0x000fe20000000000 */
[----:B------:R-:W-:Y:S06]  /*3140*/  BRA `(.L_x_51) ;  /* 0x0000000000047947 */ /* 0x000fec0003800000 */
.L_x_52:
[----:B------:R-:W-:-:S11]  /*3150*/  DADD R10, R12, R12 ;  /* 0x000000000c0a7229 */ /* 0x000fd6000000000c */
.L_x_51:
[----:B------:R-:W-:Y:S05]  /*3160*/  BSYNC.RECONVERGENT B1 ;  /* 0x0000000000017941 */ /* 0x000fea0003800200 */
.L_x_49:
[----:B------:R-:W-:Y:S01]  /*3170*/  MOV R51, R11 ;  /* 0x0000000b00337202 */ /* 0x000fe20000000f00 */
[----:B------:R-:W-:Y:S02]  /*3180*/  HFMA2 R11, -RZ, RZ, 0, 0 ;  /* 0x00000000ff0b7431 */ /* 0x000fe400000001ff */
[----:B------:R-:W-:Y:S02]  /*3190*/  IMAD.MOV.U32 R50, RZ, RZ, R10 ;  /* 0x000000ffff327224 */ /* 0x000fe400078e000a */
[----:B------:R-:W-:-:S04]  /*31a0*/  IMAD.MOV.U32 R10, RZ, RZ, R26 ;  /* 0x000000ffff0a7224 */ /* 0x000fc800078e001a */
[----:B------:R-:W-:Y:S05]  /*31b0*/  RET.REL.NODEC R10 `(_Z14kernelgpuUbou2IdEvPT_S1_S1_S1_S1_S1_S1_S1_S1_S1_S0_iiiiiiii) ;  /* 0xffffffcc0a907950 */ /* 0x000fea0003c3ffff */
.L_x_53:
        /* <DEDUP_REMOVED lines=12> */
.L_x_59:


//--------------------- .text._Z14kernelgpuUbou1IdEvPT_S1_S1_S1_S1_S1_S1_S1_S1_S1_S0_iiiiiiii --------------------------
	.section	.text._Z14kernelgpuUbou1IdEvPT_S1_S1_S1_S1_S1_S1_S1_S1_S1_S0_iiiiiiii,"ax",@progbits
	.align	128
        .global         _Z14kernelgpuUbou1IdEvPT_S1_S1_S1_S1_S1_S1_S1_S1_S1_S0_iiiiiiii
        .type           _Z14kernelgpuUbou1IdEvPT_S1_S1_S1_S1_S1_S1_S1_S1_S1_S0_iiiiiiii,@function
        .size           _Z14kernelgpuUbou1IdEvPT_S1_S1_S1_S1_S1_S1_S1_S1_S1_S0_iiiiiiii,(.L_x_63 - _Z14kernelgpuUbou1IdEvPT_S1_S1_S1_S1_S1_S1_S1_S1_S1_S0_iiiiiiii)
        .other          _Z14kernelgpuUbou1IdEvPT_S1_S1_S1_S1_S1_S1_S1_S1_S1_S0_iiiiiiii,@"STO_CUDA_ENTRY STV_DEFAULT"
_Z14kernelgpuUbou1IdEvPT_S1_S1_S1_S1_S1_S1_S1_S1_S1_S0_iiiiiiii:
.text._Z14kernelgpuUbou1IdEvPT_S1_S1_S1_S1_S1_S1_S1_S1_S1_S0_iiiiiiii:
        /* <DEDUP_REMOVED lines=14> */
.L_x_54:
[----:B01----:R-:W-:-:S04]  /*00e0*/  IMAD.WIDE R6, R0, 0x8, R2 ;  /* 0x0000000800067825 */ /* 0x003fc800078e0202 */
[----:B------:R-:W-:Y:S02]  /*00f0*/  IMAD.WIDE R8, R19, 0x8, R6 ;  /* 0x0000000813087825 */ /* 0x000fe400078e0206 */
[----:B--2---:R-:W2:Y:S04]  /*0100*/  LDG.E.64 R6, desc[UR6][R6.64] ;  /* 0x0000000606067981 */ /* 0x004ea8000c1e1b00 */
[----:B------:R-:W4:Y:S01]  /*0110*/  LDG.E.64 R8, desc[UR6][R8.64] ;  /* 0x0000000608087981 */ /* 0x000f22000c1e1b00 */
[----:B---3--:R-:W-:Y:S01]  /*0120*/  IMAD.WIDE R10, R0, 0x8, R4 ;  /* 0x00000008000a7825 */ /* 0x008fe200078e0204 */
[----:B------:R-:W-:-:S04]  /*0130*/  IADD3 R0, PT, PT, R21, R0, RZ ;  /* 0x0000000015007210 */ /* 0x000fc80007ffe0ff */
[----:B------:R-:W-:Y:S01]  /*0140*/  ISETP.GE.AND P0, PT, R0, R23, PT ;  /* 0x000000170000720c */ /* 0x000fe20003f06270 */
[----:B------:R-:W-:-:S04]  /*0150*/  IMAD.WIDE R12, R23, 0x8, R10 ;  /* 0x00000008170c7825 */ /* 0x000fc800078e020a */
[----:B------:R-:W-:-:S04]  /*0160*/  IMAD.WIDE R14, R23, 0x8, R12 ;  /* 0x00000008170e7825 */ /* 0x000fc800078e020c */
[----:B------:R-:W-:Y:S01]  /*0170*/  IMAD.WIDE R16, R23, 0x8, R14 ;  /* 0x0000000817107825 */ /* 0x000fe200078e020e */
[----:B--2---:R1:W-:Y:S04]  /*0180*/  STG.E.64 desc[UR6][R10.64], R6 ;  /* 0x000000060a007986 */ /* 0x0043e8000c101b06 */
[----:B------:R1:W-:Y:S04]  /*0190*/  STG.E.64 desc[UR6][R12.64], RZ ;  /* 0x000000ff0c007986 */ /* 0x0003e8000c101b06 */
[----:B------:R1:W-:Y:S04]  /*01a0*/  STG.E.64 desc[UR6][R14.64], RZ ;  /* 0x000000ff0e007986 */ /* 0x0003e8000c101b06 */
[----:B----4-:R1:W-:Y:S01]  /*01b0*/  STG.E.64 desc[UR6][R16.64], R8 ;  /* 0x0000000810007986 */ /* 0x0103e2000c101b06 */
[----:B------:R-:W-:Y:S05]  /*01c0*/  @!P0 BRA `(.L_x_54) ;  /* 0xfffffffc00c48947 */ /* 0x000fea000383ffff */
[----:B------:R-:W-:Y:S05]  /*01d0*/  EXIT ;  /* 0x000000000000794d */ /* 0x000fea0003800000 */
.L_x_55:
        /* <DEDUP_REMOVED lines=10> */
.L_x_63:


//--------------------- .nv.shared.reserved.0     --------------------------
	.section	.nv.shared.reserved.0,"aw",@nobits
	.weak		__nv_reservedSMEM_offset_0_alias
	.size		__nv_reservedSMEM_offset_0_alias, 0, 64
	.other		__nv_reservedSMEM_offset_0_alias,@"STO_CUDA_RESERVED_SHARED STV_DEFAULT"
__nv_reservedSMEM_offset_0_alias:
	.zero		0
	.zero		64


//--------------------- .nv.constant0._Z14kernelgpuUbou2IfEvPT_S1_S1_S1_S1_S1_S1_S1_S1_S1_S0_iiiiiiii --------------------------
	.section	.nv.constant0._Z14kernelgpuUbou2IfEvPT_S1_S1_S1_S1_S1_S1_S1_S1_S1_S0_iiiiiiii,"a",@progbits
	.sectionflags	@""
	.align	4
.nv.constant0._Z14kernelgpuUbou2IfEvPT_S1_S1_S1_S1_S1_S1_S1_S1_S1_S0_iiiiiiii:
	.zero		1012


//--------------------- .nv.constant0._Z14kernelgpuUbou1IfEvPT_S1_S1_S1_S1_S1_S1_S1_S1_S1_S0_iiiiiiii --------------------------
	.section	.nv.constant0._Z14kernelgpuUbou1IfEvPT_S1_S1_S1_S1_S1_S1_S1_S1_S1_S0_iiiiiiii,"a",@progbits
	.sectionflags	@""
	.align	4
.nv.constant0._Z14kernelgpuUbou1IfEvPT_S1_S1_S1_S1_S1_S1_S1_S1_S1_S0_iiiiiiii:
	.zero		1012


//--------------------- .nv.constant0._Z14kernelgpuUbou2IdEvPT_S1_S1_S1_S1_S1_S1_S1_S1_S1_S0_iiiiiiii --------------------------
	.section	.nv.constant0._Z14kernelgpuUbou2IdEvPT_S1_S1_S1_S1_S1_S1_S1_S1_S1_S0_iiiiiiii,"a",@progbits
	.sectionflags	@""
	.align	4
.nv.constant0._Z14kernelgpuUbou2IdEvPT_S1_S1_S1_S1_S1_S1_S1_S1_S1_S0_iiiiiiii:
	.zero		1016


//--------------------- .nv.constant0._Z14kernelgpuUbou1IdEvPT_S1_S1_S1_S1_S1_S1_S1_S1_S1_S0_iiiiiiii --------------------------
	.section	.nv.constant0._Z14kernelgpuUbou1IdEvPT_S1_S1_S1_S1_S1_S1_S1_S1_S1_S0_iiiiiiii,"a",@progbits
	.sectionflags	@""
	.align	4
.nv.constant0._Z14kernelgpuUbou1IdEvPT_S1_S1_S1_S1_S1_S1_S1_S1_S1_S0_iiiiiiii:
	.zero		1016


//--------------------- SYMBOLS --------------------------

	.type		.nv.reservedSmem.offset0,@object
	.size		.nv.reservedSmem.offset0,0x4
